	.target	sm_90a

	.elftype	@"ET_EXEC"


//--------------------- .note.nv.tkinfo           --------------------------
	.section	.note.nv.tkinfo,"",@"SHT_NOTE"
	.sectionflags	@"SHF_NOTE_NV_TKINFO"
	.tkinfo
        /*0018*/ 	.word	0x00000002
        /*0030*/ 	.string	""
        /*0030*/ 	.string	"ptxas"
        /*0030*/ 	.string	"Cuda compilation tools, release 13.0, V13.0.88"
        /*0030*/ 	.string	"Build cuda_13.0.r13.0/compiler.36424714_0"
        /*0030*/ 	.string	"-arch sm_90a -m 64 "



//--------------------- .note.nv.cuinfo           --------------------------
	.section	.note.nv.cuinfo,"",@"SHT_NOTE"
	.sectionflags	@"SHF_NOTE_NV_CUINFO"
        /*0018*/ 	.short	0x0002
        /*001a*/ 	.short	0x005a
        /*001c*/ 	.short	0x0082
	.zero		2


//--------------------- .nv.info                  --------------------------
	.section	.nv.info,"",@"SHT_CUDA_INFO"
	.align	4


	//----- nvinfo : EIATTR_REGCOUNT
	.align		4
        /*0000*/ 	.byte	0x04, 0x2f
        /*0002*/ 	.short	(.L_16 - .L_15)
	.align		4
.L_15:
        /*0004*/ 	.word	index@(_ZN7cutlass13device_kernelINS_4fmha6kernel28FmhaKernelTmaWarpSpecializedINS1_10collective30FmhaMainloopTmaWarpSpecializedINS_10bfloat16_tEffN4cute5tupleIJNS7_1CILi128EEENS9_ILi64EEENS9_ILi48EEEEEENS8_IJiNS9_ILi1EEENS8_IJiiEEEEEESG_SG_NS4_12CausalFusionEJNS2_6OptionILNS2_3TagE0ENS9_ILb1EEEEENSI_ILSJ_2ESK_EEEEENS4_15FmhaFwdEpilogueIS6_fNS8_IJSB_SC_SB_EEEEENS2_23PersistentTileSchedulerEJSL_SM_EEEEEvNT_6ParamsE)
        /*0008*/ 	.word	0x000000a8


	//----- nvinfo : EIATTR_FRAME_SIZE
	.align		4
.L_16:
        /*000c*/ 	.byte	0x04, 0x11
        /*000e*/ 	.short	(.L_18 - .L_17)
	.align		4
.L_17:
        /*0010*/ 	.word	index@($__internal_0_$__cuda_sm20_rcp_rn_f32_slowpath)
        /*0014*/ 	.word	0x00000000


	//----- nvinfo : EIATTR_FRAME_SIZE
	.align		4
.L_18:
        /*0018*/ 	.byte	0x04, 0x11
        /*001a*/ 	.short	(.L_20 - .L_19)
	.align		4
.L_19:
        /*001c*/ 	.word	index@(_ZN7cutlass13device_kernelINS_4fmha6kernel28FmhaKernelTmaWarpSpecializedINS1_10collective30FmhaMainloopTmaWarpSpecializedINS_10bfloat16_tEffN4cute5tupleIJNS7_1CILi128EEENS9_ILi64EEENS9_ILi48EEEEEENS8_IJiNS9_ILi1EEENS8_IJiiEEEEEESG_SG_NS4_12CausalFusionEJNS2_6OptionILNS2_3TagE0ENS9_ILb1EEEEENSI_ILSJ_2ESK_EEEEENS4_15FmhaFwdEpilogueIS6_fNS8_IJSB_SC_SB_EEEEENS2_23PersistentTileSchedulerEJSL_SM_EEEEEvNT_6ParamsE)
        /*0020*/ 	.word	0x00000000


	//----- nvinfo : EIATTR_MIN_STACK_SIZE
	.align		4
.L_20:
        /*0024*/ 	.byte	0x04, 0x12
        /*0026*/ 	.short	(.L_22 - .L_21)
	.align		4
.L_21:
        /*0028*/ 	.word	index@(_ZN7cutlass13device_kernelINS_4fmha6kernel28FmhaKernelTmaWarpSpecializedINS1_10collective30FmhaMainloopTmaWarpSpecializedINS_10bfloat16_tEffN4cute5tupleIJNS7_1CILi128EEENS9_ILi64EEENS9_ILi48EEEEEENS8_IJiNS9_ILi1EEENS8_IJiiEEEEEESG_SG_NS4_12CausalFusionEJNS2_6OptionILNS2_3TagE0ENS9_ILb1EEEEENSI_ILSJ_2ESK_EEEEENS4_15FmhaFwdEpilogueIS6_fNS8_IJSB_SC_SB_EEEEENS2_23PersistentTileSchedulerEJSL_SM_EEEEEvNT_6ParamsE)
        /*002c*/ 	.word	0x00000000
.L_22:


//--------------------- .nv.compat                --------------------------
	.section	.nv.compat,"",@"SHT_CUDA_COMPAT_INFO"
	.align	4
        /*0000*/ 	.byte	0x02, 0x09, 0x01, 0x00, 0x02, 0x02, 0x04, 0x00, 0x02, 0x05, 0x05, 0x00, 0x03, 0x07, 0x01, 0x01
        /*0010*/ 	.byte	0x02, 0x03, 0x01, 0x00, 0x02, 0x06, 0x01, 0x00, 0x04, 0x0b, 0x08, 0x00, 0x00, 0x00, 0x00, 0x00
        /*0020*/ 	.byte	0x00, 0x00, 0x00, 0x00


//--------------------- .nv.info._ZN7cutlass13device_kernelINS_4fmha6kernel28FmhaKernelTmaWarpSpecializedINS1_10collective30FmhaMainloopTmaWarpSpecializedINS_10bfloat16_tEffN4cute5tupleIJNS7_1CILi128EEENS9_ILi64EEENS9_ILi48EEEEEENS8_IJiNS9_ILi1EEENS8_IJiiEEEEEESG_SG_NS4_12CausalFusionEJNS2_6OptionILNS2_3TagE0ENS9_ILb1EEEEENSI_ILSJ_2ESK_EEEEENS4_15FmhaFwdEpilogueIS6_fNS8_IJSB_SC_SB_EEEEENS2_23PersistentTileSchedulerEJSL_SM_EEEEEvNT_6ParamsE --------------------------
	.section	.nv.info._ZN7cutlass13device_kernelINS_4fmha6kernel28FmhaKernelTmaWarpSpecializedINS1_10collective30FmhaMainloopTmaWarpSpecializedINS_10bfloat16_tEffN4cute5tupleIJNS7_1CILi128EEENS9_ILi64EEENS9_ILi48EEEEEENS8_IJiNS9_ILi1EEENS8_IJiiEEEEEESG_SG_NS4_12CausalFusionEJNS2_6OptionILNS2_3TagE0ENS9_ILb1EEEEENSI_ILSJ_2ESK_EEEEENS4_15FmhaFwdEpilogueIS6_fNS8_IJSB_SC_SB_EEEEENS2_23PersistentTileSchedulerEJSL_SM_EEEEEvNT_6ParamsE,"",@"SHT_CUDA_INFO"
	.sectionflags	@""
	.align	4


	//----- nvinfo : EIATTR_CUDA_API_VERSION
	.align		4
        /*0000*/ 	.byte	0x04, 0x37
        /*0002*/ 	.short	(.L_24 - .L_23)
.L_23:
        /*0004*/ 	.word	0x00000082


	//----- nvinfo : EIATTR_KPARAM_INFO
	.align		4
.L_24:
        /*0008*/ 	.byte	0x04, 0x17
        /*000a*/ 	.short	(.L_26 - .L_25)
.L_25:
        /*000c*/ 	.word	0x00000000
        /*0010*/ 	.short	0x0000
        /*0012*/ 	.short	0x0070
        /*0014*/ 	.byte	0x00, 0xf0, 0x01, 0x20


	//----- nvinfo : EIATTR_SPARSE_MMA_MASK
	.align		4
.L_26:
        /*0018*/ 	.byte	0x03, 0x50
        /*001a*/ 	.short	0x0000


	//----- nvinfo : EIATTR_MAXREG_COUNT
	.align		4
        /*001c*/ 	.byte	0x03, 0x1b
        /*001e*/ 	.short	0x00a8


	//----- nvinfo : EIATTR_NUM_BARRIERS
	.align		4
        /*0020*/ 	.byte	0x02, 0x4c
        /*0022*/ 	.byte	0x02
	.zero		1


	//----- nvinfo : EIATTR_EXTERNS
	.align		4
        /*0024*/ 	.byte	0x04, 0x0f
        /*0026*/ 	.short	(.L_28 - .L_27)


	//   ....[0]....
	.align		4
.L_27:
        /*0028*/ 	.word	index@(__assertfail)


	//----- nvinfo : EIATTR_MERCURY_ISA_VERSION
	.align		4
.L_28:
        /*002c*/ 	.byte	0x03, 0x5f
        /*002e*/ 	.short	0x0101


	//----- nvinfo : EIATTR_INT_WARP_WIDE_INSTR_OFFSETS
	.align		4
        /*0030*/ 	.byte	0x04, 0x31
        /*0032*/ 	.short	(.L_30 - .L_29)


	//   ....[0]....
.L_29:
        /*0034*/ 	.word	0x00000760


	//   ....[1]....
        /*0038*/ 	.word	0x00000770


	//   ....[2]....
        /*003c*/ 	.word	0x00000780


	//   ....[3]....
        /*0040*/ 	.word	0x00000790


	//   ....[4]....
        /*0044*/ 	.word	0x00000800


	//   ....[5]....
        /*0048*/ 	.word	0x000009c0


	//   ....[6]....
        /*004c*/ 	.word	0x00000a70


	//----- nvinfo : EIATTR_COOP_GROUP_MASK_REGIDS
	.align		4
.L_30:
        /*0050*/ 	.byte	0x04, 0x29
        /*0052*/ 	.short	(.L_32 - .L_31)


	//   ....[0]....
.L_31:
        /*0054*/ 	.word	0xffffffff


	//   ....[1]....
        /*0058*/ 	.word	0xffffffff


	//   ....[2]....
        /*005c*/ 	.word	0xffffffff


	//   ....[3]....
        /*0060*/ 	.word	0xffffffff


	//   ....[4]....
        /*0064*/ 	.word	0xffffffff


	//   ....[5]....
        /*0068*/ 	.word	0xffffffff


	//   ....[6]....
        /*006c*/ 	.word	0xffffffff


	//   ....[7]....
        /*0070*/ 	.word	0xffffffff


	//   ....[8]....
        /*0074*/ 	.word	0xffffffff


	//   ....[9]....
        /*0078*/ 	.word	0xffffffff


	//   ....[10]....
        /*007c*/ 	.word	0xffffffff


	//   ....[11]....
        /*0080*/ 	.word	0xffffffff


	//   ....[12]....
        /*0084*/ 	.word	0xffffffff


	//   ....[13]....
        /*0088*/ 	.word	0xffffffff


	//   ....[14]....
        /*008c*/ 	.word	0xffffffff


	//   ....[15]....
        /*0090*/ 	.word	0xffffffff


	//   ....[16]....
        /*0094*/ 	.word	0xffffffff


	//   ....[17]....
        /*0098*/ 	.word	0xffffffff


	//   ....[18]....
        /*009c*/ 	.word	0xffffffff


	//   ....[19]....
        /*00a0*/ 	.word	0xffffffff


	//   ....[20]....
        /*00a4*/ 	.word	0xffffffff


	//   ....[21]....
        /*00a8*/ 	.word	0xffffffff


	//----- nvinfo : EIATTR_COOP_GROUP_INSTR_OFFSETS
	.align		4
.L_32:
        /*00ac*/ 	.byte	0x04, 0x28
        /*00ae*/ 	.short	(.L_34 - .L_33)


	//   ....[0]....
.L_33:
        /*00b0*/ 	.word	0x00000070


	//   ....[1]....
        /*00b4*/ 	.word	0x000000a0


	//   ....[2]....
        /*00b8*/ 	.word	0x000001d0


	//   ....[3]....
        /*00bc*/ 	.word	0x000003e0


	//   ....[4]....
        /*00c0*/ 	.word	0x000005a0


	//   ....[5]....
        /*00c4*/ 	.word	0x00000700


	//   ....[6]....
        /*00c8*/ 	.word	0x00001b20


	//   ....[7]....
        /*00cc*/ 	.word	0x00001be0


	//   ....[8]....
        /*00d0*/ 	.word	0x00001c60


	//   ....[9]....
        /*00d4*/ 	.word	0x00001da0


	//   ....[10]....
        /*00d8*/ 	.word	0x000033c0


	//   ....[11]....
        /*00dc*/ 	.word	0x000033e0


	//   ....[12]....
        /*00e0*/ 	.word	0x00003660


	//   ....[13]....
        /*00e4*/ 	.word	0x00003760


	//   ....[14]....
        /*00e8*/ 	.word	0x000051a0


	//   ....[15]....
        /*00ec*/ 	.word	0x000052a0


	//   ....[16]....
        /*00f0*/ 	.word	0x00005700


	//   ....[17]....
        /*00f4*/ 	.word	0x00005800


	//   ....[18]....
        /*00f8*/ 	.word	0x00006cc0


	//   ....[19]....
        /*00fc*/ 	.word	0x00006d00


	//   ....[20]....
        /*0100*/ 	.word	0x00006d30


	//   ....[21]....
        /*0104*/ 	.word	0x00006d50


	//----- nvinfo : EIATTR_REG_RECONFIG
	.align		4
.L_34:
        /*0108*/ 	.byte	0x01, 0x54
	.zero		2


	//----- nvinfo : EIATTR_SYSCALL_OFFSETS
	.align		4
        /*010c*/ 	.byte	0x04, 0x46
        /*010e*/ 	.short	(.L_36 - .L_35)


	//   ....[0]....
.L_35:
        /*0110*/ 	.word	0x00007710


	//   ....[1]....
        /*0114*/ 	.word	0x00007870


	//----- nvinfo : EIATTR_MBARRIER_INSTR_OFFSETS
	.align		4
.L_36:
        /*0118*/ 	.byte	0x04, 0x39
        /*011a*/ 	.short	(.L_38 - .L_37)


	//   ....[0]....
.L_37:
        /*011c*/ 	.word	0x00000390
        /*0120*/ 	.word	0x000000ff
        /*0124*/ 	.word	0x0000ca50
        /*0128*/ 	.short	0x0100
        /*012a*/ 	.byte	0x08
	.zero		1


	//   ....[1]....
        /*012c*/ 	.word	0x000003a0
        /*0130*/ 	.word	0x000000ff
        /*0134*/ 	.word	0x0000ca60
        /*0138*/ 	.short	0x0100
        /*013a*/ 	.byte	0x08
	.zero		1


	//   ....[2]....
        /*013c*/ 	.word	0x000003b0
        /*0140*/ 	.word	0x000000ff
        /*0144*/ 	.word	0x0000ca58
        /*0148*/ 	.short	0x0100
        /*014a*/ 	.byte	0x08
	.zero		1


	//   ....[3]....
        /*014c*/ 	.word	0x000003c0
        /*0150*/ 	.word	0x000000ff
        /*0154*/ 	.word	0x0000ca68
        /*0158*/ 	.short	0x0100
        /*015a*/ 	.byte	0x08
	.zero		1


	//   ....[4]....
        /*015c*/ 	.word	0x000004f0
        /*0160*/ 	.word	0x000000ff
        /*0164*/ 	.word	0x0000ca00
        /*0168*/ 	.short	0x0100
        /*016a*/ 	.byte	0x08
	.zero		1


	//   ....[5]....
        /*016c*/ 	.word	0x00000500
        /*0170*/ 	.word	0x000000ff
        /*0174*/ 	.word	0x0000ca28
        /*0178*/ 	.short	0x0100
        /*017a*/ 	.byte	0x08
	.zero		1


	//   ....[6]....
        /*017c*/ 	.word	0x00000510
        /*0180*/ 	.word	0x000000ff
        /*0184*/ 	.word	0x0000ca08
        /*0188*/ 	.short	0x0100
        /*018a*/ 	.byte	0x08
	.zero		1


	//   ....[7]....
        /*018c*/ 	.word	0x00000520
        /*0190*/ 	.word	0x000000ff
        /*0194*/ 	.word	0x0000ca30
        /*0198*/ 	.short	0x0100
        /*019a*/ 	.byte	0x08
	.zero		1


	//   ....[8]....
        /*019c*/ 	.word	0x00000530
        /*01a0*/ 	.word	0x000000ff
        /*01a4*/ 	.word	0x0000ca10
        /*01a8*/ 	.short	0x0100
        /*01aa*/ 	.byte	0x08
	.zero		1


	//   ....[9]....
        /*01ac*/ 	.word	0x00000540
        /*01b0*/ 	.word	0x000000ff
        /*01b4*/ 	.word	0x0000ca38
        /*01b8*/ 	.short	0x0100
        /*01ba*/ 	.byte	0x08
	.zero		1


	//   ....[10]....
        /*01bc*/ 	.word	0x00000550
        /*01c0*/ 	.word	0x000000ff
        /*01c4*/ 	.word	0x0000ca18
        /*01c8*/ 	.short	0x0100
        /*01ca*/ 	.byte	0x08
	.zero		1


	//   ....[11]....
        /*01cc*/ 	.word	0x00000560
        /*01d0*/ 	.word	0x000000ff
        /*01d4*/ 	.word	0x0000ca40
        /*01d8*/ 	.short	0x0100
        /*01da*/ 	.byte	0x08
	.zero		1


	//   ....[12]....
        /*01dc*/ 	.word	0x00000570
        /*01e0*/ 	.word	0x000000ff
        /*01e4*/ 	.word	0x0000ca20
        /*01e8*/ 	.short	0x0100
        /*01ea*/ 	.byte	0x08
	.zero		1


	//   ....[13]....
        /*01ec*/ 	.word	0x00000580
        /*01f0*/ 	.word	0x000000ff
        /*01f4*/ 	.word	0x0000ca48
        /*01f8*/ 	.short	0x0100
        /*01fa*/ 	.byte	0x08
	.zero		1


	//   ....[14]....
        /*01fc*/ 	.word	0x000006b0
        /*0200*/ 	.word	0x000000ff
        /*0204*/ 	.word	0x0000ca70
        /*0208*/ 	.short	0x0100
        /*020a*/ 	.byte	0x08
	.zero		1


	//   ....[15]....
        /*020c*/ 	.word	0x000006c0
        /*0210*/ 	.word	0x000000ff
        /*0214*/ 	.word	0x0000ca80
        /*0218*/ 	.short	0x0100
        /*021a*/ 	.byte	0x08
	.zero		1


	//   ....[16]....
        /*021c*/ 	.word	0x000006d0
        /*0220*/ 	.word	0x000000ff
        /*0224*/ 	.word	0x0000ca78
        /*0228*/ 	.short	0x0100
        /*022a*/ 	.byte	0x08
	.zero		1


	//   ....[17]....
        /*022c*/ 	.word	0x000006e0
        /*0230*/ 	.word	0x000000ff
        /*0234*/ 	.word	0x0000ca88
        /*0238*/ 	.short	0x0100
        /*023a*/ 	.byte	0x08
	.zero		1


	//   ....[18]....
        /*023c*/ 	.word	0x00000820
        /*0240*/ 	.word	0x000000ff
        /*0244*/ 	.word	0x0000ca90
        /*0248*/ 	.short	0x0100
        /*024a*/ 	.byte	0x06
	.zero		1


	//   ....[19]....
        /*024c*/ 	.word	0x00000830
        /*0250*/ 	.word	0x000000ff
        /*0254*/ 	.word	0x0000ca98
        /*0258*/ 	.short	0x0100
        /*025a*/ 	.byte	0x06
	.zero		1


	//   ....[20]....
        /*025c*/ 	.word	0x00000840
        /*0260*/ 	.word	0x000000ff
        /*0264*/ 	.word	0x0000caa0
        /*0268*/ 	.short	0x0100
        /*026a*/ 	.byte	0x06
	.zero		1


	//   ....[21]....
        /*026c*/ 	.word	0x00000850
        /*0270*/ 	.word	0x000000ff
        /*0274*/ 	.word	0x0000caa8
        /*0278*/ 	.short	0x0100
        /*027a*/ 	.byte	0x06
	.zero		1


	//   ....[22]....
        /*027c*/ 	.word	0x00000950
        /*0280*/ 	.word	0x000000ff
        /*0284*/ 	.word	0x0000cac0
        /*0288*/ 	.short	0x0100
        /*028a*/ 	.byte	0x08
	.zero		1


	//   ....[23]....
        /*028c*/ 	.word	0x00000960
        /*0290*/ 	.word	0x000000ff
        /*0294*/ 	.word	0x0000cad8
        /*0298*/ 	.short	0x0100
        /*029a*/ 	.byte	0x08
	.zero		1


	//   ....[24]....
        /*029c*/ 	.word	0x00000970
        /*02a0*/ 	.word	0x000000ff
        /*02a4*/ 	.word	0x0000cac8
        /*02a8*/ 	.short	0x0100
        /*02aa*/ 	.byte	0x08
	.zero		1


	//   ....[25]....
        /*02ac*/ 	.word	0x00000980
        /*02b0*/ 	.word	0x000000ff
        /*02b4*/ 	.word	0x0000cae0
        /*02b8*/ 	.short	0x0100
        /*02ba*/ 	.byte	0x08
	.zero		1


	//   ....[26]....
        /*02bc*/ 	.word	0x00000990
        /*02c0*/ 	.word	0x000000ff
        /*02c4*/ 	.word	0x0000cad0
        /*02c8*/ 	.short	0x0100
        /*02ca*/ 	.byte	0x08
	.zero		1


	//   ....[27]....
        /*02cc*/ 	.word	0x000009a0
        /*02d0*/ 	.word	0x000000ff
        /*02d4*/ 	.word	0x0000cae8
        /*02d8*/ 	.short	0x0100
        /*02da*/ 	.byte	0x08
	.zero		1


	//   ....[28]....
        /*02dc*/ 	.word	0x00000aa0
        /*02e0*/ 	.word	0x000000ff
        /*02e4*/ 	.word	0x0000cab0
        /*02e8*/ 	.short	0x0100
        /*02ea*/ 	.byte	0x06
	.zero		1


	//   ....[29]....
        /*02ec*/ 	.word	0x000013c0
        /*02f0*/ 	.word	0x000000ff
        /*02f4*/ 	.word	0x0000ca50
        /*02f8*/ 	.short	0x010a
        /*02fa*/ 	.byte	0x04
	.zero		1


	//   ....[30]....
        /*02fc*/ 	.word	0x00001470
        /*0300*/ 	.word	0x000000ff
        /*0304*/ 	.word	0x0000ca00
        /*0308*/ 	.short	0x010a
        /*030a*/ 	.byte	0x12
	.zero		1


	//   ....[31]....
        /*030c*/ 	.word	0x00001490
        /*0310*/ 	.word	0x000000ff
        /*0314*/ 	.word	0xfffffff8
        /*0318*/ 	.short	0x010a
        /*031a*/ 	.byte	0x10
	.zero		1


	//   ....[32]....
        /*031c*/ 	.word	0x00002870
        /*0320*/ 	.word	0x0000002f
        /*0324*/ 	.word	0x00000000
        /*0328*/ 	.short	0x0101
        /*032a*/ 	.byte	0x13
	.zero		1


	//   ....[33]....
        /*032c*/ 	.word	0x00002a90
        /*0330*/ 	.word	0x000000ff
        /*0334*/ 	.word	0x0000ca00
        /*0338*/ 	.short	0x010a
        /*033a*/ 	.byte	0x06
	.zero		1


	//   ....[34]....
        /*033c*/ 	.word	0x00002f70
        /*0340*/ 	.word	0x000000ff
        /*0344*/ 	.word	0x00000000
        /*0348*/ 	.short	0x0101
        /*034a*/ 	.byte	0x12
	.zero		1


	//   ....[35]....
        /*034c*/ 	.word	0x000030c0
        /*0350*/ 	.word	0x000000ff
        /*0354*/ 	.word	0x0000ca00
        /*0358*/ 	.short	0x010a
        /*035a*/ 	.byte	0x06
	.zero		1


	//   ....[36]....
        /*035c*/ 	.word	0x000041e0
        /*0360*/ 	.word	0x000000ff
        /*0364*/ 	.word	0x0000ca00
        /*0368*/ 	.short	0x010a
        /*036a*/ 	.byte	0x06
	.zero		1


	//   ....[37]....
        /*036c*/ 	.word	0x000044b0
        /*0370*/ 	.word	0x000000ff
        /*0374*/ 	.word	0x0000ca00
        /*0378*/ 	.short	0x010a
        /*037a*/ 	.byte	0x06
	.zero		1


	//   ....[38]....
        /*037c*/ 	.word	0x00004980
        /*0380*/ 	.word	0x000000ff
        /*0384*/ 	.word	0x00000000
        /*0388*/ 	.short	0x0101
        /*038a*/ 	.byte	0x06
	.zero		1


	//   ....[39]....
        /*038c*/ 	.word	0x00004a30
        /*0390*/ 	.word	0x000000ff
        /*0394*/ 	.word	0x00000000
        /*0398*/ 	.short	0x0101
        /*039a*/ 	.byte	0x06
	.zero		1


	//   ....[40]....
        /*039c*/ 	.word	0x00004be0
        /*03a0*/ 	.word	0x000000ff
        /*03a4*/ 	.word	0x0000ca00
        /*03a8*/ 	.short	0x010a
        /*03aa*/ 	.byte	0x06
	.zero		1


	//   ....[41]....
        /*03ac*/ 	.word	0x00006250
        /*03b0*/ 	.word	0x000000ff
        /*03b4*/ 	.word	0x0000ca00
        /*03b8*/ 	.short	0x010a
        /*03ba*/ 	.byte	0x06
	.zero		1


	//   ....[42]....
        /*03bc*/ 	.word	0x000064e0
        /*03c0*/ 	.word	0x000000ff
        /*03c4*/ 	.word	0x0000ca00
        /*03c8*/ 	.short	0x010a
        /*03ca*/ 	.byte	0x06
	.zero		1


	//   ....[43]....
        /*03cc*/ 	.word	0x000069b0
        /*03d0*/ 	.word	0x000000ff
        /*03d4*/ 	.word	0x00000000
        /*03d8*/ 	.short	0x0101
        /*03da*/ 	.byte	0x06
	.zero		1


	//   ....[44]....
        /*03dc*/ 	.word	0x00006a60
        /*03e0*/ 	.word	0x000000ff
        /*03e4*/ 	.word	0x00000000
        /*03e8*/ 	.short	0x0101
        /*03ea*/ 	.byte	0x06
	.zero		1


	//   ....[45]....
        /*03ec*/ 	.word	0x00006c10
        /*03f0*/ 	.word	0x000000ff
        /*03f4*/ 	.word	0x00000000
        /*03f8*/ 	.short	0x0101
        /*03fa*/ 	.byte	0x04
	.zero		1


	//   ....[46]....
        /*03fc*/ 	.word	0x00006c90
        /*0400*/ 	.word	0x000000ff
        /*0404*/ 	.word	0x00000000
        /*0408*/ 	.short	0x0101
        /*040a*/ 	.byte	0x11
	.zero		1


	//   ....[47]....
        /*040c*/ 	.word	0x000071d0
        /*0410*/ 	.word	0x000000ff
        /*0414*/ 	.word	0x00000008
        /*0418*/ 	.short	0x010a
        /*041a*/ 	.byte	0x10
	.zero		1


	//   ....[48]....
        /*041c*/ 	.word	0x00008180
        /*0420*/ 	.word	0x00000000
        /*0424*/ 	.word	0x0000ca90
        /*0428*/ 	.short	0x0101
        /*042a*/ 	.byte	0x29
	.zero		1


	//   ....[49]....
        /*042c*/ 	.word	0x00008540
        /*0430*/ 	.word	0x00000007
        /*0434*/ 	.word	0x0000ca60
        /*0438*/ 	.short	0x010a
        /*043a*/ 	.byte	0x3f
	.zero		1


	//   ....[50]....
        /*043c*/ 	.word	0x00008860
        /*0440*/ 	.word	0x00000007
        /*0444*/ 	.word	0x0000cab0
        /*0448*/ 	.short	0x0101
        /*044a*/ 	.byte	0x3f
	.zero		1


	//   ....[51]....
        /*044c*/ 	.word	0x00008870
        /*0450*/ 	.word	0x00000007
        /*0454*/ 	.word	0x0000cab0
        /*0458*/ 	.short	0x010a
        /*045a*/ 	.byte	0x3f
	.zero		1


	//   ....[52]....
        /*045c*/ 	.word	0x00008910
        /*0460*/ 	.word	0x00000004
        /*0464*/ 	.word	0x0000ca60
        /*0468*/ 	.short	0x010a
        /*046a*/ 	.byte	0x3f
	.zero		1


	//   ....[53]....
        /*046c*/ 	.word	0x00008fd0
        /*0470*/ 	.word	0x00000008
        /*0474*/ 	.word	0x0000ca28
        /*0478*/ 	.short	0x010a
        /*047a*/ 	.byte	0x3f
	.zero		1


	//   ....[54]....
        /*047c*/ 	.word	0x000092f0
        /*0480*/ 	.word	0x00000005
        /*0484*/ 	.word	0x0000cab0
        /*0488*/ 	.short	0x0101
        /*048a*/ 	.byte	0x3f
	.zero		1


	//   ....[55]....
        /*048c*/ 	.word	0x00009300
        /*0490*/ 	.word	0x00000005
        /*0494*/ 	.word	0x0000cab0
        /*0498*/ 	.short	0x010a
        /*049a*/ 	.byte	0x3f
	.zero		1


	//   ....[56]....
        /*049c*/ 	.word	0x000093b0
        /*04a0*/ 	.word	0x00000007
        /*04a4*/ 	.word	0x0000ca28
        /*04a8*/ 	.short	0x010a
        /*04aa*/ 	.byte	0x3f
	.zero		1


	//   ....[57]....
        /*04ac*/ 	.word	0x00009720
        /*04b0*/ 	.word	0x00000007
        /*04b4*/ 	.word	0x0000ca28
        /*04b8*/ 	.short	0x010a
        /*04ba*/ 	.byte	0x3f
	.zero		1


	//   ....[58]....
        /*04bc*/ 	.word	0x00009a60
        /*04c0*/ 	.word	0x00000007
        /*04c4*/ 	.word	0x0000ca28
        /*04c8*/ 	.short	0x010a
        /*04ca*/ 	.byte	0x3f
	.zero		1


	//   ....[59]....
        /*04cc*/ 	.word	0x00009df0
        /*04d0*/ 	.word	0x00000004
        /*04d4*/ 	.word	0x0000ca50
        /*04d8*/ 	.short	0x010a
        /*04da*/ 	.byte	0x3f
	.zero		1


	//   ....[60]....
        /*04dc*/ 	.word	0x00009e50
        /*04e0*/ 	.word	0x00000006
        /*04e4*/ 	.word	0x0000ca00
        /*04e8*/ 	.short	0x010a
        /*04ea*/ 	.byte	0x3f
	.zero		1


	//   ....[61]....
        /*04ec*/ 	.word	0x00009eb0
        /*04f0*/ 	.word	0x00000003
        /*04f4*/ 	.word	0xfffffff8
        /*04f8*/ 	.short	0x010a
        /*04fa*/ 	.byte	0x3f
	.zero		1


	//   ....[62]....
        /*04fc*/ 	.word	0x00009f10
        /*0500*/ 	.word	0x00000008
        /*0504*/ 	.word	0x0000ca00
        /*0508*/ 	.short	0x010a
        /*050a*/ 	.byte	0x3f
	.zero		1


	//   ....[63]....
        /*050c*/ 	.word	0x00009f70
        /*0510*/ 	.word	0x0000000d
        /*0514*/ 	.word	0x0000ca00
        /*0518*/ 	.short	0x010a
        /*051a*/ 	.byte	0x3f
	.zero		1


	//   ....[64]....
        /*051c*/ 	.word	0x00009fd0
        /*0520*/ 	.word	0x00000000
        /*0524*/ 	.word	0x0000ca00
        /*0528*/ 	.short	0x010a
        /*052a*/ 	.byte	0x3f
	.zero		1


	//   ....[65]....
        /*052c*/ 	.word	0x0000a030
        /*0530*/ 	.word	0x0000000b
        /*0534*/ 	.word	0x0000ca00
        /*0538*/ 	.short	0x010a
        /*053a*/ 	.byte	0x3f
	.zero		1


	//   ....[66]....
        /*053c*/ 	.word	0x0000a090
        /*0540*/ 	.word	0x00000009
        /*0544*/ 	.word	0x0000ca00
        /*0548*/ 	.short	0x010a
        /*054a*/ 	.byte	0x3f
	.zero		1


	//   ....[67]....
        /*054c*/ 	.word	0x0000a0f0
        /*0550*/ 	.word	0x00000003
        /*0554*/ 	.word	0x00000008
        /*0558*/ 	.short	0x010a
        /*055a*/ 	.byte	0x3f
	.zero		1


	//   ....[68]....
        /*055c*/ 	.word	0x0000a1c0
        /*0560*/ 	.word	0x00000007
        /*0564*/ 	.word	0x0000ca60
        /*0568*/ 	.short	0x010a
        /*056a*/ 	.byte	0x3f
	.zero		1


	//   ....[69]....
        /*056c*/ 	.word	0x0000a210
        /*0570*/ 	.word	0x00000007
        /*0574*/ 	.word	0x0000cab0
        /*0578*/ 	.short	0x010a
        /*057a*/ 	.byte	0x3f
	.zero		1


	//   ....[70]....
        /*057c*/ 	.word	0x0000a260
        /*0580*/ 	.word	0x00000004
        /*0584*/ 	.word	0x0000ca60
        /*0588*/ 	.short	0x010a
        /*058a*/ 	.byte	0x3f
	.zero		1


	//   ....[71]....
        /*058c*/ 	.word	0x0000a330
        /*0590*/ 	.word	0x00000008
        /*0594*/ 	.word	0x0000ca28
        /*0598*/ 	.short	0x010a
        /*059a*/ 	.byte	0x3f
	.zero		1


	//   ....[72]....
        /*059c*/ 	.word	0x0000a380
        /*05a0*/ 	.word	0x00000005
        /*05a4*/ 	.word	0x0000cab0
        /*05a8*/ 	.short	0x010a
        /*05aa*/ 	.byte	0x3f
	.zero		1


	//   ....[73]....
        /*05ac*/ 	.word	0x0000a3d0
        /*05b0*/ 	.word	0x00000007
        /*05b4*/ 	.word	0x0000ca28
        /*05b8*/ 	.short	0x010a
        /*05ba*/ 	.byte	0x3f
	.zero		1


	//   ....[74]....
        /*05bc*/ 	.word	0x0000a420
        /*05c0*/ 	.word	0x00000007
        /*05c4*/ 	.word	0x0000ca28
        /*05c8*/ 	.short	0x010a
        /*05ca*/ 	.byte	0x3f
	.zero		1


	//   ....[75]....
        /*05cc*/ 	.word	0x0000a470
        /*05d0*/ 	.word	0x00000007
        /*05d4*/ 	.word	0x0000ca28
        /*05d8*/ 	.short	0x010a
        /*05da*/ 	.byte	0x3f
	.zero		1


	//----- nvinfo : EIATTR_NUM_MBARRIERS
	.align		4
.L_38:
        /*05dc*/ 	.byte	0x03, 0x38
        /*05de*/ 	.short	0x001d


	//----- nvinfo : EIATTR_EXIT_INSTR_OFFSETS
	.align		4
        /*05e0*/ 	.byte	0x04, 0x1c
        /*05e2*/ 	.short	(.L_40 - .L_39)


	//   ....[0]....
.L_39:
        /*05e4*/ 	.word	0x00000b00


	//   ....[1]....
        /*05e8*/ 	.word	0x00000b70


	//   ....[2]....
        /*05ec*/ 	.word	0x000081b0


	//   ....[3]....
        /*05f0*/ 	.word	0x00008210


	//   ....[4]....
        /*05f4*/ 	.word	0x00008240


	//   ....[5]....
        /*05f8*/ 	.word	0x00008c20


	//   ....[6]....
        /*05fc*/ 	.word	0x00008c50


	//   ....[7]....
        /*0600*/ 	.word	0x00009dd0


	//----- nvinfo : EIATTR_MAX_THREADS
	.align		4
.L_40:
        /*0604*/ 	.byte	0x04, 0x05
        /*0606*/ 	.short	(.L_42 - .L_41)
.L_41:
        /*0608*/ 	.word	0x00000180
        /*060c*/ 	.word	0x00000001
        /*0610*/ 	.word	0x00000001


	//----- nvinfo : EIATTR_CRS_STACK_SIZE
	.align		4
.L_42:
        /*0614*/ 	.byte	0x04, 0x1e
        /*0616*/ 	.short	(.L_44 - .L_43)
.L_43:
        /*0618*/ 	.word	0x00000000


	//----- nvinfo : EIATTR_CBANK_PARAM_SIZE
	.align		4
.L_44:
        /*061c*/ 	.byte	0x03, 0x19
        /*061e*/ 	.short	0x0870


	//----- nvinfo : EIATTR_PARAM_CBANK
	.align		4
        /*0620*/ 	.byte	0x04, 0x0a
        /*0622*/ 	.short	(.L_46 - .L_45)
	.align		4
.L_45:
        /*0624*/ 	.word	index@(.nv.constant0._ZN7cutlass13device_kernelINS_4fmha6kernel28FmhaKernelTmaWarpSpecializedINS1_10collective30FmhaMainloopTmaWarpSpecializedINS_10bfloat16_tEffN4cute5tupleIJNS7_1CILi128EEENS9_ILi64EEENS9_ILi48EEEEEENS8_IJiNS9_ILi1EEENS8_IJiiEEEEEESG_SG_NS4_12CausalFusionEJNS2_6OptionILNS2_3TagE0ENS9_ILb1EEEEENSI_ILSJ_2ESK_EEEEENS4_15FmhaFwdEpilogueIS6_fNS8_IJSB_SC_SB_EEEEENS2_23PersistentTileSchedulerEJSL_SM_EEEEEvNT_6ParamsE)
        /*0628*/ 	.short	0x0210
        /*062a*/ 	.short	0x0870


	//----- nvinfo : EIATTR_SW_WAR
	.align		4
.L_46:
        /*062c*/ 	.byte	0x04, 0x36
        /*062e*/ 	.short	(.L_48 - .L_47)
.L_47:
        /*0630*/ 	.word	0x00000008
.L_48:


//--------------------- .nv.callgraph             --------------------------
	.section	.nv.callgraph,"",@"SHT_CUDA_CALLGRAPH"
	.align	4
	.sectionentsize	8
	.align		4
        /*0000*/ 	.word	0x00000000
	.align		4
        /*0004*/ 	.word	0xffffffff
	.align		4
        /*0008*/ 	.word	index@(_ZN7cutlass13device_kernelINS_4fmha6kernel28FmhaKernelTmaWarpSpecializedINS1_10collective30FmhaMainloopTmaWarpSpecializedINS_10bfloat16_tEffN4cute5tupleIJNS7_1CILi128EEENS9_ILi64EEENS9_ILi48EEEEEENS8_IJiNS9_ILi1EEENS8_IJiiEEEEEESG_SG_NS4_12CausalFusionEJNS2_6OptionILNS2_3TagE0ENS9_ILb1EEEEENSI_ILSJ_2ESK_EEEEENS4_15FmhaFwdEpilogueIS6_fNS8_IJSB_SC_SB_EEEEENS2_23PersistentTileSchedulerEJSL_SM_EEEEEvNT_6ParamsE)
	.align		4
        /*000c*/ 	.word	index@(__assertfail)
	.align		4
        /*0010*/ 	.word	0x00000000
	.align		4
        /*0014*/ 	.word	0xfffffffe
	.align		4
        /*0018*/ 	.word	0x00000000
	.align		4
        /*001c*/ 	.word	0xfffffffd
	.align		4
        /*0020*/ 	.word	0x00000000
	.align		4
        /*0024*/ 	.word	0xfffffffc


//--------------------- .nv.constant4             --------------------------
	.section	.nv.constant4,"a",@progbits
	.align	8
	.align		8
.nv.constant4:
        /*0000*/ 	.dword	__assertfail
	.align		8
        /*0008*/ 	.dword	__unnamed_1
	.align		8
        /*0010*/ 	.dword	__unnamed_2
	.align		8
        /*0018*/ 	.dword	_ZN39_INTERNAL_01eb1e58_4_k_cu_720c7ac1_32494cuda3std3__45__cpo5beginE
	.align		8
        /*0020*/ 	.dword	_ZN39_INTERNAL_01eb1e58_4_k_cu_720c7ac1_32494cuda3std3__45__cpo3endE
	.align		8
        /*0028*/ 	.dword	_ZN39_INTERNAL_01eb1e58_4_k_cu_720c7ac1_32494cuda3std3__45__cpo6cbeginE
	.align		8
        /*0030*/ 	.dword	_ZN39_INTERNAL_01eb1e58_4_k_cu_720c7ac1_32494cuda3std3__45__cpo4cendE
	.align		8
        /*0038*/ 	.dword	_ZN39_INTERNAL_01eb1e58_4_k_cu_720c7ac1_32494cuda3std3__441_GLOBAL__N__01eb1e58_4_k_cu_720c7ac1_32496ignoreE
	.align		8
        /*0040*/ 	.dword	_ZN39_INTERNAL_01eb1e58_4_k_cu_720c7ac1_32494cuda3std3__419piecewise_constructE
	.align		8
        /*0048*/ 	.dword	_ZN39_INTERNAL_01eb1e58_4_k_cu_720c7ac1_32494cuda3std3__48in_placeE
	.align		8
        /*0050*/ 	.dword	_ZN39_INTERNAL_01eb1e58_4_k_cu_720c7ac1_32494cuda3std6ranges3__45__cpo4swapE
	.align		8
        /*0058*/ 	.dword	_ZN39_INTERNAL_01eb1e58_4_k_cu_720c7ac1_32494cuda3std6ranges3__45__cpo9iter_moveE
	.align		8
        /*0060*/ 	.dword	_ZN39_INTERNAL_01eb1e58_4_k_cu_720c7ac1_32494cute7productE
	.align		8
        /*0068*/ 	.dword	_ZN39_INTERNAL_01eb1e58_4_k_cu_720c7ac1_32494cute1_E
	.align		8
        /*0070*/ 	.dword	$str$24
	.align		8
        /*0078*/ 	.dword	$str$25


//--------------------- .text._ZN7cutlass13device_kernelINS_4fmha6kernel28FmhaKernelTmaWarpSpecializedINS1_10collective30FmhaMainloopTmaWarpSpecializedINS_10bfloat16_tEffN4cute5tupleIJNS7_1CILi128EEENS9_ILi64EEENS9_ILi48EEEEEENS8_IJiNS9_ILi1EEENS8_IJiiEEEEEESG_SG_NS4_12CausalFusionEJNS2_6OptionILNS2_3TagE0ENS9_ILb1EEEEENSI_ILSJ_2ESK_EEEEENS4_15FmhaFwdEpilogueIS6_fNS8_IJSB_SC_SB_EEEEENS2_23PersistentTileSchedulerEJSL_SM_EEEEEvNT_6ParamsE --------------------------
	.section	.text._ZN7cutlass13device_kernelINS_4fmha6kernel28FmhaKernelTmaWarpSpecializedINS1_10collective30FmhaMainloopTmaWarpSpecializedINS_10bfloat16_tEffN4cute5tupleIJNS7_1CILi128EEENS9_ILi64EEENS9_ILi48EEEEEENS8_IJiNS9_ILi1EEENS8_IJiiEEEEEESG_SG_NS4_12CausalFusionEJNS2_6OptionILNS2_3TagE0ENS9_ILb1EEEEENSI_ILSJ_2ESK_EEEEENS4_15FmhaFwdEpilogueIS6_fNS8_IJSB_SC_SB_EEEEENS2_23PersistentTileSchedulerEJSL_SM_EEEEEvNT_6ParamsE,"ax",@progbits
	.align	128
.text._ZN7cutlass13device_kernelINS_4fmha6kernel28FmhaKernelTmaWarpSpecializedINS1_10collective30FmhaMainloopTmaWarpSpecializedINS_10bfloat16_tEffN4cute5tupleIJNS7_1CILi128EEENS9_ILi64EEENS9_ILi48EEEEEENS8_IJiNS9_ILi1EEENS8_IJiiEEEEEESG_SG_NS4_12CausalFusionEJNS2_6OptionILNS2_3TagE0ENS9_ILb1EEEEENSI_ILSJ_2ESK_EEEEENS4_15FmhaFwdEpilogueIS6_fNS8_IJSB_SC_SB_EEEEENS2_23PersistentTileSchedulerEJSL_SM_EEEEEvNT_6ParamsE:
        .type           _ZN7cutlass13device_kernelINS_4fmha6kernel28FmhaKernelTmaWarpSpecializedINS1_10collective30FmhaMainloopTmaWarpSpecializedINS_10bfloat16_tEffN4cute5tupleIJNS7_1CILi128EEENS9_ILi64EEENS9_ILi48EEEEEENS8_IJiNS9_ILi1EEENS8_IJiiEEEEEESG_SG_NS4_12CausalFusionEJNS2_6OptionILNS2_3TagE0ENS9_ILb1EEEEENSI_ILSJ_2ESK_EEEEENS4_15FmhaFwdEpilogueIS6_fNS8_IJSB_SC_SB_EEEEENS2_23PersistentTileSchedulerEJSL_SM_EEEEEvNT_6ParamsE,@function
        .size           _ZN7cutlass13device_kernelINS_4fmha6kernel28FmhaKernelTmaWarpSpecializedINS1_10collective30FmhaMainloopTmaWarpSpecializedINS_10bfloat16_tEffN4cute5tupleIJNS7_1CILi128EEENS9_ILi64EEENS9_ILi48EEEEEENS8_IJiNS9_ILi1EEENS8_IJiiEEEEEESG_SG_NS4_12CausalFusionEJNS2_6OptionILNS2_3TagE0ENS9_ILb1EEEEENSI_ILSJ_2ESK_EEEEENS4_15FmhaFwdEpilogueIS6_fNS8_IJSB_SC_SB_EEEEENS2_23PersistentTileSchedulerEJSL_SM_EEEEEvNT_6ParamsE,(.L_x_148 - _ZN7cutlass13device_kernelINS_4fmha6kernel28FmhaKernelTmaWarpSpecializedINS1_10collective30FmhaMainloopTmaWarpSpecializedINS_10bfloat16_tEffN4cute5tupleIJNS7_1CILi128EEENS9_ILi64EEENS9_ILi48EEEEEENS8_IJiNS9_ILi1EEENS8_IJiiEEEEEESG_SG_NS4_12CausalFusionEJNS2_6OptionILNS2_3TagE0ENS9_ILb1EEEEENSI_ILSJ_2ESK_EEEEENS4_15FmhaFwdEpilogueIS6_fNS8_IJSB_SC_SB_EEEEENS2_23PersistentTileSchedulerEJSL_SM_EEEEEvNT_6ParamsE)
        .other          _ZN7cutlass13device_kernelINS_4fmha6kernel28FmhaKernelTmaWarpSpecializedINS1_10collective30FmhaMainloopTmaWarpSpecializedINS_10bfloat16_tEffN4cute5tupleIJNS7_1CILi128EEENS9_ILi64EEENS9_ILi48EEEEEENS8_IJiNS9_ILi1EEENS8_IJiiEEEEEESG_SG_NS4_12CausalFusionEJNS2_6OptionILNS2_3TagE0ENS9_ILb1EEEEENSI_ILSJ_2ESK_EEEEENS4_15FmhaFwdEpilogueIS6_fNS8_IJSB_SC_SB_EEEEENS2_23PersistentTileSchedulerEJSL_SM_EEEEEvNT_6ParamsE,@"STO_CUDA_ENTRY STV_DEFAULT"
_ZN7cutlass13device_kernelINS_4fmha6kernel28FmhaKernelTmaWarpSpecializedINS1_10collective30FmhaMainloopTmaWarpSpecializedINS_10bfloat16_tEffN4cute5tupleIJNS7_1CILi128EEENS9_ILi64EEENS9_ILi48EEEEEENS8_IJiNS9_ILi1EEENS8_IJiiEEEEEESG_SG_NS4_12CausalFusionEJNS2_6OptionILNS2_3TagE0ENS9_ILb1EEEEENSI_ILSJ_2ESK_EEEEENS4_15FmhaFwdEpilogueIS6_fNS8_IJSB_SC_SB_EEEEENS2_23PersistentTileSchedulerEJSL_SM_EEEEEvNT_6ParamsE:
[----:B------:R-:W1:Y:S01]  /*0000*/  LDC R1, c[0x0][0x28] ;  /* 0x00000a00ff017b82 */ /* 0x000e620000000800 */
[----:B------:R-:W2:Y:S07]  /*0010*/  S2R R2, SR_TID.X ;  /* 0x0000000000027919 */ /* 0x000eae0000002100 */
[----:B------:R-:W3:Y:S01]  /*0020*/  S2UR UR6, SR_CTAID.X ;  /* 0x00000000000679c3 */ /* 0x000ee20000002500 */
[----:B------:R-:W-:Y:S01]  /*0030*/  ELECT P1, URZ, PT ;  /* 0x00000000003f782f */ /* 0x000fe20003820000 */
[----:B------:R-:W-:Y:S01]  /*0040*/  BSSY B0, `(.L_x_0) ;  /* 0x0000018000007945 */ /* 0x000fe20003800000 */
[----:B---3--:R-:W-:Y:S01]  /*0050*/  IMAD.U32 R17, RZ, RZ, UR6 ;  /* 0x00000006ff117e24 */ /* 0x008fe2000f8e00ff */
[----:B--2---:R-:W-:-:S05]  /*0060*/  SHF.R.U32.HI R0, RZ, 0x5, R2 ;  /* 0x00000005ff007819 */ /* 0x004fca0000011602 */
[----:B------:R-:W2:Y:S02]  /*0070*/  SHFL.IDX PT, R3, R0, RZ, 0x1f ;  /* 0x00001fff00037589 */ /* 0x000ea400000e0000 */
[----:B--2---:R-:W-:Y:S02]  /*0080*/  R2UR UR4, R3 ;  /* 0x00000000030472ca */ /* 0x004fe400000e0000 */
[----:B------:R-:W-:-:S06]  /*0090*/  SHF.R.U32.HI R3, RZ, 0x7, R2 ;  /* 0x00000007ff037819 */ /* 0x000fcc0000011602 */
[----:B------:R-:W2:Y:S05]  /*00a0*/  SHFL.IDX PT, R3, R3, RZ, 0x1f ;  /* 0x00001fff03037589 */ /* 0x000eaa00000e0000 */
[----:B------:R-:W-:Y:S02]  /*00b0*/  USHF.R.S32.HI UR5, URZ, 0x1f, UR4 ;  /* 0x0000001f3f057899 */ /* 0x000fe40008011404 */
[----:B------:R-:W-:Y:S02]  /*00c0*/  ISETP.EQ.AND P2, PT, RZ, UR4, P1 ;  /* 0x00000004ff007c0c */ /* 0x000fe40008f42270 */
[----:B------:R-:W-:-:S04]  /*00d0*/  ULEA.HI UR5, UR5, UR4, URZ, 0x2 ;  /* 0x0000000405057291 */ /* 0x000fc8000f8f103f */
[----:B------:R-:W-:-:S04]  /*00e0*/  ULOP3.LUT UR5, UR5, 0xfffffffc, URZ, 0xc0, !UPT ;  /* 0xfffffffc05057892 */ /* 0x000fc8000f8ec03f */
[----:B------:R-:W-:-:S03]  /*00f0*/  UIADD3 UR5, UR4, -UR5, URZ ;  /* 0x8000000504057290 */ /* 0x000fc6000fffe03f */
[----:B-1----:R-:W-:Y:S09]  /*0100*/  @!P2 BRA `(.L_x_1) ;  /* 0x00000000002ca947 */ /* 0x002ff20003800000 */
[----:B------:R-:W-:Y:S02]  /*0110*/  ULDC.64 UR6, c[0x0][0x198] ;  /* 0x0000660000067ab9 */ /* 0x000fe40000000a00 */
[----:B------:R-:W-:Y:S02]  /*0120*/  UIADD3 UR8, UP0, UR6, 0xf0, URZ ;  /* 0x000000f006087890 */ /* 0x000fe4000ff1e03f */
[----:B------:R-:W-:Y:S02]  /*0130*/  UIADD3 UR10, UP1, UR6, 0x1f0, URZ ;  /* 0x000001f0060a7890 */ /* 0x000fe4000ff3e03f */
[----:B------:R-:W-:Y:S02]  /*0140*/  UIADD3 UR6, UP2, UR6, 0x2f0, URZ ;  /* 0x000002f006067890 */ /* 0x000fe4000ff5e03f */
[----:B------:R-:W-:Y:S02]  /*0150*/  UIADD3.X UR9, URZ, UR7, URZ, UP0, !UPT ;  /* 0x000000073f097290 */ /* 0x000fe400087fe43f */
[----:B------:R-:W-:-:S02]  /*0160*/  UIADD3.X UR11, URZ, UR7, URZ, UP1, !UPT ;  /* 0x000000073f0b7290 */ /* 0x000fc40008ffe43f */
[----:B------:R-:W-:-:S05]  /*0170*/  UIADD3.X UR7, URZ, UR7, URZ, UP2, !UPT ;  /* 0x000000073f077290 */ /* 0x000fca00097fe43f */
[----:B------:R1:W-:Y:S02]  /*0180*/  UTMACCTL.PF [UR8] ;  /* 0x00000000080079b9 */ /* 0x0003e40008040000 */
[----:B------:R1:W-:Y:S02]  /*0190*/  UTMACCTL.PF [UR10] ;  /* 0x000000000a0079b9 */ /* 0x0003e40008040000 */
[----:B------:R1:W-:Y:S02]  /*01a0*/  UTMACCTL.PF [UR6] ;  /* 0x00000000060079b9 */ /* 0x0003e40008040000 */
[----:B-1----:R-:W-:Y:S01]  /*01b0*/  NOP ;  /* 0x0000000000007918 */ /* 0x002fe20000000000 */
.L_x_1:
[----:B------:R-:W-:Y:S05]  /*01c0*/  BSYNC B0 ;  /* 0x0000000000007941 */ /* 0x000fea0003800000 */
.L_x_0:
[----:B------:R-:W1:Y:S01]  /*01d0*/  SHFL.IDX PT, R4, R0, RZ, 0x1f ;  /* 0x00001fff00047589 */ /* 0x000e6200000e0000 */
[----:B--2---:R-:W-:Y:S01]  /*01e0*/  R2UR UR48, R3 ;  /* 0x00000000033072ca */ /* 0x004fe200000e0000 */
[----:B------:R-:W-:Y:S02]  /*01f0*/  UISETP.NE.AND UP0, UPT, UR5, 0x1, UPT ;  /* 0x000000010500788c */ /* 0x000fe4000bf05270 */
[----:B------:R-:W-:-:S10]  /*0200*/  UISETP.NE.AND UP1, UPT, UR5, 0x2, UPT ;  /* 0x000000020500788c */ /* 0x000fd4000bf25270 */
[----:B------:R-:W-:Y:S02]  /*0210*/  UIADD3 UR10, UR48, -0x1, URZ ;  /* 0xffffffff300a7890 */ /* 0x000fe4000fffe03f */
[----:B------:R-:W-:Y:S02]  /*0220*/  UISETP.EQ.AND UP2, UPT, UR48, URZ, !UP0 ;  /* 0x0000003f3000728c */ /* 0x000fe4000c742270 */
[----:B------:R-:W-:Y:S02]  /*0230*/  UISETP.EQ.AND UP3, UPT, UR48, URZ, !UP1 ;  /* 0x0000003f3000728c */ /* 0x000fe4000cf62270 */
[----:B------:R-:W-:Y:S02]  /*0240*/  UISETP.GE.U32.AND UP4, UPT, UR10, 0x4, UPT ;  /* 0x000000040a00788c */ /* 0x000fe4000bf86070 */
[----:B------:R-:W-:Y:S01]  /*0250*/  USEL UR47, URZ, 0x1, !UP2 ;  /* 0x000000013f2f7887 */ /* 0x000fe2000d000000 */
[----:B-1----:R-:W-:Y:S01]  /*0260*/  ISETP.NE.AND P0, PT, R4, RZ, PT ;  /* 0x000000ff0400720c */ /* 0x002fe20003f05270 */
[----:B------:R-:W-:Y:S01]  /*0270*/  USEL UR39, URZ, 0x1, !UP3 ;  /* 0x000000013f277887 */ /* 0x000fe2000d800000 */
[----:B------:R-:W-:Y:S01]  /*0280*/  IMAD.U32 R4, RZ, RZ, UR5 ;  /* 0x00000005ff047e24 */ /* 0x000fe2000f8e00ff */
[----:B------:R-:W-:-:S02]  /*0290*/  USEL UR47, UR47, 0x2, UP4 ;  /* 0x000000022f2f7887 */ /* 0x000fc4000a000000 */
[----:B------:R-:W-:-:S08]  /*02a0*/  USEL UR39, UR39, 0x2, UP4 ;  /* 0x0000000227277887 */ /* 0x000fd0000a000000 */
[----:B------:R-:W-:Y:S05]  /*02b0*/  @P0 BRA `(.L_x_2) ;  /* 0x0000000000480947 */ /* 0x000fea0003800000 */
[----:B------:R-:W1:Y:S01]  /*02c0*/  S2UR UR8, SR_CgaCtaId ;  /* 0x00000000000879c3 */ /* 0x000e620000008800 */
[----:B------:R-:W-:Y:S01]  /*02d0*/  UMOV UR4, 0x400 ;  /* 0x0000040000047882 */ /* 0x000fe20000000000 */
[----:B------:R-:W-:Y:S01]  /*02e0*/  UMOV UR5, 0x1 ;  /* 0x0000000100057882 */ /* 0x000fe20000000000 */
[----:B------:R-:W-:Y:S01]  /*02f0*/  UMOV UR6, 0x80 ;  /* 0x0000008000067882 */ /* 0x000fe20000000000 */
[----:B------:R-:W-:Y:S01]  /*0300*/  ELECT P0, URZ, PT ;  /* 0x00000000003f782f */ /* 0x000fe20003800000 */
[----:B------:R-:W-:-:S04]  /*0310*/  UIADD3 UR6, -UR6, 0x100000, URZ ;  /* 0x0010000006067890 */ /* 0x000fc8000fffe13f */
[----:B------:R-:W-:Y:S02]  /*0320*/  USHF.L.U32 UR7, UR6, 0xb, URZ ;  /* 0x0000000b06077899 */ /* 0x000fe4000800063f */
[----:B------:R-:W-:Y:S02]  /*0330*/  USHF.L.U32 UR6, UR6, 0x1, URZ ;  /* 0x0000000106067899 */ /* 0x000fe4000800063f */
[----:B-1----:R-:W-:Y:S02]  /*0340*/  ULEA UR8, UR8, UR4, 0x18 ;  /* 0x0000000408087291 */ /* 0x002fe4000f8ec03f */
[----:B------:R-:W-:-:S04]  /*0350*/  UIADD3 UR4, -UR5, 0x100000, URZ ;  /* 0x0010000005047890 */ /* 0x000fc8000fffe13f */
[----:B------:R-:W-:Y:S02]  /*0360*/  USHF.L.U32 UR5, UR4, 0xb, URZ ;  /* 0x0000000b04057899 */ /* 0x000fe4000800063f */
[----:B------:R-:W-:Y:S01]  /*0370*/  USHF.L.U32 UR4, UR4, 0x1, URZ ;  /* 0x0000000104047899 */ /* 0x000fe2000800063f */
[----:B------:R-:W1:Y:S11]  /*0380*/  FENCE.VIEW.ASYNC.S ;  /* 0x00000000000073c6 */ /* 0x000e760000000000 */
[----:B-1----:R1:W2:Y:S01]  /*0390*/  SYNCS.EXCH.64 URZ, [UR8+0xca50], UR4 ;  /* 0x00ca5004083f75b2 */ /* 0x0022a20008000100 */
[----:B------:R1:W3:Y:S01]  /*03a0*/  SYNCS.EXCH.64 URZ, [UR8+0xca60], UR6 ;  /* 0x00ca6006083f75b2 */ /* 0x0002e20008000100 */
[----:B------:R1:W4:Y:S01]  /*03b0*/  SYNCS.EXCH.64 URZ, [UR8+0xca58], UR4 ;  /* 0x00ca5804083f75b2 */ /* 0x0003220008000100 */
[----:B------:R1:W1:Y:S01]  /*03c0*/  SYNCS.EXCH.64 URZ, [UR8+0xca68], UR6 ;  /* 0x00ca6806083f75b2 */ /* 0x0002620008000100 */
[----:B------:R-:W-:Y:S01]  /*03d0*/  NOP ;  /* 0x0000000000007918 */ /* 0x000fe20000000000 */
.L_x_2:
[----:B------:R-:W5:Y:S01]  /*03e0*/  SHFL.IDX PT, R3, R0, RZ, 0x1f ;  /* 0x00001fff00037589 */ /* 0x000f6200000e0000 */
[----:B------:R-:W-:Y:S01]  /*03f0*/  NOP ;  /* 0x0000000000007918 */ /* 0x000fe20000000000 */
[----:B-----5:R-:W-:-:S13]  /*0400*/  ISETP.NE.AND P0, PT, R3, RZ, PT ;  /* 0x000000ff0300720c */ /* 0x020fda0003f05270 */
[----:B------:R-:W-:Y:S05]  /*0410*/  @P0 BRA `(.L_x_3) ;  /* 0x0000000000600947 */ /* 0x000fea0003800000 */
[----:B-1----:R-:W1:Y:S01]  /*0420*/  S2UR UR5, SR_CgaCtaId ;  /* 0x00000000000579c3 */ /* 0x002e620000008800 */
[----:B------:R-:W-:Y:S01]  /*0430*/  UMOV UR4, 0x400 ;  /* 0x0000040000047882 */ /* 0x000fe20000000000 */
[----:B------:R-:W-:Y:S01]  /*0440*/  UMOV UR6, 0x1 ;  /* 0x0000000100067882 */ /* 0x000fe20000000000 */
[----:B------:R-:W-:Y:S01]  /*0450*/  UMOV UR9, 0x100 ;  /* 0x0000010000097882 */ /* 0x000fe20000000000 */
[----:B------:R-:W-:-:S04]  /*0460*/  UIADD3 UR6, -UR6, 0x100000, URZ ;  /* 0x0010000006067890 */ /* 0x000fc8000fffe13f */
[----:B------:R-:W-:Y:S02]  /*0470*/  USHF.L.U32 UR7, UR6, 0xb, URZ ;  /* 0x0000000b06077899 */ /* 0x000fe4000800063f */
[----:B------:R-:W-:Y:S01]  /*0480*/  USHF.L.U32 UR6, UR6, 0x1, URZ ;  /* 0x0000000106067899 */ /* 0x000fe2000800063f */
[----:B------:R-:W-:Y:S01]  /*0490*/  ELECT P0, URZ, PT ;  /* 0x00000000003f782f */ /* 0x000fe20003800000 */
[----:B-1----:R-:W-:Y:S02]  /*04a0*/  ULEA UR8, UR5, UR4, 0x18 ;  /* 0x0000000405087291 */ /* 0x002fe4000f8ec03f */
[----:B------:R-:W-:-:S04]  /*04b0*/  UIADD3 UR4, -UR9, 0x100000, URZ ;  /* 0x0010000009047890 */ /* 0x000fc8000fffe13f */
[----:B------:R-:W-:Y:S02]  /*04c0*/  USHF.L.U32 UR5, UR4, 0xb, URZ ;  /* 0x0000000b04057899 */ /* 0x000fe4000800063f */
[----:B------:R-:W-:Y:S01]  /*04d0*/  USHF.L.U32 UR4, UR4, 0x1, URZ ;  /* 0x0000000104047899 */ /* 0x000fe2000800063f */
[----:B------:R-:W1:Y:S03]  /*04e0*/  FENCE.VIEW.ASYNC.S ;  /* 0x00000000000073c6 */ /* 0x000e660000000000 */
[----:B-1----:R1:W1:Y:S08]  /*04f0*/  SYNCS.EXCH.64 URZ, [UR8+0xca00], UR6 ;  /* 0x00ca0006083f75b2 */ /* 0x0022700008000100 */
[----:B------:R1:W1:Y:S01]  /*0500*/  SYNCS.EXCH.64 URZ, [UR8+0xca28], UR4 ;  /* 0x00ca2804083f75b2 */ /* 0x0002620008000100 */
        /* <DEDUP_REMOVED lines=8> */
[----:B------:R-:W-:Y:S01]  /*0590*/  NOP ;  /* 0x0000000000007918 */ /* 0x000fe20000000000 */
.L_x_3:
        /* <DEDUP_REMOVED lines=21> */
[----:B------:R-:W-:Y:S01]  /*06f0*/  NOP ;  /* 0x0000000000007918 */ /* 0x000fe20000000000 */
.L_x_4:
[----:B------:R-:W5:Y:S01]  /*0700*/  SHFL.IDX PT, R3, R0, RZ, 0x1f ;  /* 0x00001fff00037589 */ /* 0x000f6200000e0000 */
[----:B------:R-:W-:Y:S01]  /*0710*/  ELECT P0, URZ, PT ;  /* 0x00000000003f782f */ /* 0x000fe20003800000 */
[----:B------:R-:W-:Y:S01]  /*0720*/  NOP ;  /* 0x0000000000007918 */ /* 0x000fe20000000000 */
[----:B-1----:R-:W-:Y:S02]  /*0730*/  UMOV UR4, 0x80 ;  /* 0x0000008000047882 */ /* 0x002fe40000000000 */
[C---:B-----5:R-:W-:Y:S02]  /*0740*/  ISETP.NE.OR P0, PT, R3.reuse, RZ, !P0 ;  /* 0x000000ff0300720c */ /* 0x060fe40004705670 */
[----:B------:R-:W-:-:S11]  /*0750*/  ISETP.NE.AND P3, PT, R3, RZ, PT ;  /* 0x000000ff0300720c */ /* 0x000fd60003f65270 */
[----:B------:R-:W-:Y:S01]  /*0760*/  VOTEU.ALL UP2, P0 ;  /* 0x00000000003f7886 */ /* 0x000fe20000040000 */
[----:B------:R-:W-:Y:S01]  /*0770*/  VOTEU.ALL UP3, P0 ;  /* 0x00000000003f7886 */ /* 0x000fe20000060000 */
[----:B------:R-:W-:Y:S01]  /*0780*/  VOTEU.ALL UP4, P0 ;  /* 0x00000000003f7886 */ /* 0x000fe20000080000 */
[----:B------:R-:W-:Y:S02]  /*0790*/  VOTEU.ALL UP5, P0 ;  /* 0x00000000003f7886 */ /* 0x000fe400000a0000 */
[----:B------:R-:W1:Y:S01]  /*07a0*/  @!UP2 S2UR UR7, SR_CgaCtaId ;  /* 0x000000000007a9c3 */ /* 0x000e620000008800 */
[----:B------:R-:W-:Y:S01]  /*07b0*/  @!UP2 UMOV UR6, 0x400 ;  /* 0x000004000006a882 */ /* 0x000fe20000000000 */
[----:B------:R-:W-:-:S04]  /*07c0*/  @!UP2 UIADD3 UR4, -UR4, 0x100000, URZ ;  /* 0x001000000404a890 */ /* 0x000fc8000fffe13f */
[----:B------:R-:W-:Y:S02]  /*07d0*/  @!UP2 USHF.L.U32 UR5, UR4, 0xb, URZ ;  /* 0x0000000b0405a899 */ /* 0x000fe4000800063f */
[----:B------:R-:W-:Y:S02]  /*07e0*/  @!UP2 USHF.L.U32 UR4, UR4, 0x1, URZ ;  /* 0x000000010404a899 */ /* 0x000fe4000800063f */
[----:B-1----:R-:W-:Y:S01]  /*07f0*/  @!UP2 ULEA UR6, UR7, UR6, 0x18 ;  /* 0x000000060706a291 */ /* 0x002fe2000f8ec03f */
[----:B------:R-:W-:Y:S01]  /*0800*/  VOTEU.ALL UP2, P0 ;  /* 0x00000000003f7886 */ /* 0x000fe20000040000 */
[----:B------:R-:W1:Y:S10]  /*0810*/  FENCE.VIEW.ASYNC.S ;  /* 0x00000000000073c6 */ /* 0x000e740000000000 */
[----:B-1----:R1:W1:Y:S01]  /*0820*/  @!UP2 SYNCS.EXCH.64 URZ, [UR6+0xca90], UR4 ;  /* 0x00ca9004063fa5b2 */ /* 0x0022620008000100 */
[----:B------:R1:W1:Y:S01]  /*0830*/  @!UP3 SYNCS.EXCH.64 URZ, [UR6+0xca98], UR4 ;  /* 0x00ca9804063fb5b2 */ /* 0x0002620008000100 */
[----:B------:R1:W1:Y:S01]  /*0840*/  @!UP4 SYNCS.EXCH.64 URZ, [UR6+0xcaa0], UR4 ;  /* 0x00caa004063fc5b2 */ /* 0x0002620008000100 */
[----:B------:R1:W1:Y:S01]  /*0850*/  @!UP5 SYNCS.EXCH.64 URZ, [UR6+0xcaa8], UR4 ;  /* 0x00caa804063fd5b2 */ /* 0x0002620008000100 */
[----:B------:R-:W-:Y:S01]  /*0860*/  NOP ;  /* 0x0000000000007918 */ /* 0x000fe20000000000 */
[----:B------:R-:W-:Y:S05]  /*0870*/  @P3 BRA `(.L_x_5) ;  /* 0x0000000000503947 */ /* 0x000fea0003800000 */
[----:B-1----:R-:W1:Y:S01]  /*0880*/  S2UR UR5, SR_CgaCtaId ;  /* 0x00000000000579c3 */ /* 0x002e620000008800 */
[----:B------:R-:W-:Y:S01]  /*0890*/  UMOV UR4, 0x400 ;  /* 0x0000040000047882 */ /* 0x000fe20000000000 */
[----:B------:R-:W-:Y:S01]  /*08a0*/  UMOV UR6, 0x20 ;  /* 0x0000002000067882 */ /* 0x000fe20000000000 */
[----:B------:R-:W-:Y:S01]  /*08b0*/  UMOV UR7, 0x80 ;  /* 0x0000008000077882 */ /* 0x000fe20000000000 */
[----:B------:R-:W-:Y:S01]  /*08c0*/  ELECT P0, URZ, PT ;  /* 0x00000000003f782f */ /* 0x000fe20003800000 */
[----:B-1----:R-:W-:Y:S02]  /*08d0*/  ULEA UR8, UR5, UR4, 0x18 ;  /* 0x0000000405087291 */ /* 0x002fe4000f8ec03f */
[----:B------:R-:W-:-:S04]  /*08e0*/  UIADD3 UR4, -UR6, 0x100000, URZ ;  /* 0x0010000006047890 */ /* 0x000fc8000fffe13f */
[----:B------:R-:W-:Y:S02]  /*08f0*/  USHF.L.U32 UR5, UR4, 0xb, URZ ;  /* 0x0000000b04057899 */ /* 0x000fe4000800063f */
[----:B------:R-:W-:Y:S02]  /*0900*/  USHF.L.U32 UR4, UR4, 0x1, URZ ;  /* 0x0000000104047899 */ /* 0x000fe4000800063f */
        /* <DEDUP_REMOVED lines=10> */
[----:B------:R-:W-:Y:S01]  /*09b0*/  NOP ;  /* 0x0000000000007918 */ /* 0x000fe20000000000 */
.L_x_5:
[----:B------:R-:W-:Y:S01]  /*09c0*/  VOTEU.ANY UP2, P2 ;  /* 0x00000000003f7886 */ /* 0x000fe20001040100 */
[----:B-1----:R-:W-:Y:S01]  /*09d0*/  UMOV UR4, 0x40 ;  /* 0x0000004000047882 */ /* 0x002fe20000000000 */
[----:B------:R-:W-:Y:S01]  /*09e0*/  ISETP.NE.AND P3, PT, RZ, UR48, PT ;  /* 0x00000030ff007c0c */ /* 0x000fe2000bf65270 */
[----:B------:R-:W-:Y:S01]  /*09f0*/  NOP ;  /* 0x0000000000007918 */ /* 0x000fe20000000000 */
[----:B------:R-:W-:Y:S01]  /*0a00*/  ISETP.EQ.AND P0, PT, R4, 0x2, P1 ;  /* 0x000000020400780c */ /* 0x000fe20000f02270 */
[----:B------:R-:W1:Y:S01]  /*0a10*/  @UP2 S2UR UR7, SR_CgaCtaId ;  /* 0x00000000000729c3 */ /* 0x000e620000008800 */
[----:B------:R-:W-:Y:S01]  /*0a20*/  @UP2 UMOV UR6, 0x400 ;  /* 0x0000040000062882 */ /* 0x000fe20000000000 */
[----:B------:R-:W-:-:S04]  /*0a30*/  @UP2 UIADD3 UR4, -UR4, 0x100000, URZ ;  /* 0x0010000004042890 */ /* 0x000fc8000fffe13f */
[----:B------:R-:W-:Y:S02]  /*0a40*/  @UP2 USHF.L.U32 UR5, UR4, 0xb, URZ ;  /* 0x0000000b04052899 */ /* 0x000fe4000800063f */
[----:B------:R-:W-:Y:S02]  /*0a50*/  @UP2 USHF.L.U32 UR4, UR4, 0x1, URZ ;  /* 0x0000000104042899 */ /* 0x000fe4000800063f */
[----:B-1----:R-:W-:Y:S01]  /*0a60*/  @UP2 ULEA UR6, UR7, UR6, 0x18 ;  /* 0x0000000607062291 */ /* 0x002fe2000f8ec03f */
[----:B------:R-:W-:Y:S01]  /*0a70*/  VOTEU.ANY UP2, P2 ;  /* 0x00000000003f7886 */ /* 0x000fe20001040100 */
[----:B------:R-:W-:Y:S01]  /*0a80*/  ISETP.EQ.AND P2, PT, R4, 0x1, P1 ;  /* 0x000000010400780c */ /* 0x000fe20000f42270 */
[----:B------:R-:W1:Y:S09]  /*0a90*/  FENCE.VIEW.ASYNC.S ;  /* 0x00000000000073c6 */ /* 0x000e720000000000 */
[----:B-1----:R1:W2:Y:S01]  /*0aa0*/  @UP2 SYNCS.EXCH.64 URZ, [UR6+0xcab0], UR4 ;  /* 0x00cab004063f25b2 */ /* 0x0022a20008000100 */
[----:B------:R-:W-:Y:S01]  /*0ab0*/  NOP ;  /* 0x0000000000007918 */ /* 0x000fe20000000000 */
[----:B--234-:R-:W-:Y:S06]  /*0ac0*/  BAR.SYNC.DEFER_BLOCKING 0x0 ;  /* 0x0000000000007b1d */ /* 0x01cfec0000010000 */
[----:B------:R-:W-:Y:S05]  /*0ad0*/  @!P3 BRA `(.L_x_6) ;  /* 0x0000007400b8b947 */ /* 0x000fea0003800000 */
[----:B------:R-:W-:-:S06]  /*0ae0*/  UISETP.GT.U32.AND UP0, UPT, UR10, 0x3, UPT ;  /* 0x000000030a00788c */ /* 0x000fcc000bf04070 */
[----:B------:R-:W-:-:S13]  /*0af0*/  PLOP3.LUT P0, PT, PT, PT, UP0, 0x80, 0x0 ;  /* 0x000000000000781c */ /* 0x000fda0003f0f008 */
[----:B-1----:R-:W-:Y:S05]  /*0b00*/  @P0 EXIT ;  /* 0x000000000000094d */ /* 0x002fea0003800000 */
.L_x_7:
[----:B------:R-:W-:-:S08]  /*0b10*/  NOP ;  /* 0x0000000000007918 */ /* 0x000fd00000000000 */
[----:B------:R-:W1:Y:S02]  /*0b20*/  USETMAXREG.TRY_ALLOC.CTAPOOL UP0, 0xf0 ;  /* 0x000000f0000079c8 */ /* 0x000e640008000600 */
[----:B-1----:R-:W-:-:S13]  /*0b30*/  PLOP3.LUT P0, PT, PT, PT, UP0, 0x80, 0x0 ;  /* 0x000000000000781c */ /* 0x002fda0003f0f008 */
[----:B------:R-:W-:Y:S05]  /*0b40*/  @!P0 BRA `(.L_x_7) ;  /* 0xfffffffc00f08947 */ /* 0x000fea000383ffff */
[----:B------:R-:W-:Y:S02]  /*0b50*/  ULDC UR4, c[0x0][0xa00] ;  /* 0x0002800000047ab9 */ /* 0x000fe40000000800 */
[----:B------:R-:W-:-:S13]  /*0b60*/  ISETP.GE.AND P0, PT, R17, UR4, PT ;  /* 0x0000000411007c0c */ /* 0x000fda000bf06270 */
[----:B------:R-:W-:Y:S05]  /*0b70*/  @P0 EXIT ;  /* 0x000000000000094d */ /* 0x000fea0003800000 */
[----:B------:R-:W-:Y:S01]  /*0b80*/  SHF.R.S32.HI R3, RZ, 0x1f, R2 ;  /* 0x0000001fff037819 */ /* 0x000fe20000011402 */
[----:B------:R-:W1:Y:S01]  /*0b90*/  S2UR UR4, SR_CgaCtaId ;  /* 0x00000000000479c3 */ /* 0x000e620000008800 */
[----:B------:R-:W-:Y:S01]  /*0ba0*/  UMOV UR41, 0x400 ;  /* 0x0000040000297882 */ /* 0x000fe20000000000 */
[----:B------:R-:W-:Y:S01]  /*0bb0*/  UISETP.NE.AND UP0, UPT, UR48, 0x1, UPT ;  /* 0x000000013000788c */ /* 0x000fe2000bf05270 */
[----:B------:R-:W-:Y:S01]  /*0bc0*/  LEA.HI R3, R3, R2, RZ, 0x7 ;  /* 0x0000000203037211 */ /* 0x000fe200078f38ff */
[----:B------:R-:W-:Y:S01]  /*0bd0*/  IMAD.MOV.U32 R23, RZ, RZ, RZ ;  /* 0x000000ffff177224 */ /* 0x000fe200078e00ff */
[----:B------:R-:W-:Y:S02]  /*0be0*/  ULOP3.LUT UR40, UR47, 0x1, URZ, 0xfc, !UPT ;  /* 0x000000012f287892 */ /* 0x000fe4000f8efc3f */
[----:B------:R-:W-:Y:S01]  /*0bf0*/  LOP3.LUT R3, R3, 0xffffff80, RZ, 0xc0, !PT ;  /* 0xffffff8003037812 */ /* 0x000fe200078ec0ff */
[----:B------:R-:W-:Y:S02]  /*0c00*/  UP2UR UR5, UPR, URZ, 0x1 ;  /* 0x000000013f057883 */ /* 0x000fe40008000000 */
[----:B------:R-:W-:-:S02]  /*0c10*/  USEL UR6, URZ, 0x1, UP0 ;  /* 0x000000013f067887 */ /* 0x000fc40008000000 */
[----:B------:R-:W-:Y:S01]  /*0c20*/  IMAD.IADD R3, R2, 0x1, -R3 ;  /* 0x0000000102037824 */ /* 0x000fe200078e0a03 */
[----:B------:R-:W-:Y:S01]  /*0c30*/  ULDC.64 UR50, c[0x0][0x198] ;  /* 0x0000660000327ab9 */ /* 0x000fe20000000a00 */
[----:B------:R-:W-:Y:S01]  /*0c40*/  UMOV UR37, URZ ;  /* 0x0000003f00257c82 */ /* 0x000fe20008000000 */
[----:B------:R-:W-:Y:S01]  /*0c50*/  UMOV UR38, URZ ;  /* 0x0000003f00267c82 */ /* 0x000fe20008000000 */
[----:B------:R-:W-:Y:S01]  /*0c60*/  IMAD.U32 R80, RZ, RZ, UR6 ;  /* 0x00000006ff507e24 */ /* 0x000fe2000f8e00ff */
[----:B------:R-:W-:Y:S01]  /*0c70*/  SHF.R.S32.HI R0, RZ, 0x1f, R3 ;  /* 0x0000001fff007819 */ /* 0x000fe20000011403 */
[----:B------:R-:W-:Y:S01]  /*0c80*/  UMOV UR49, URZ ;  /* 0x0000003f00317c82 */ /* 0x000fe20008000000 */
[----:B------:R-:W-:Y:S02]  /*0c90*/  ULDC.64 UR52, c[0x0][0x208] ;  /* 0x0000820000347ab9 */ /* 0x000fe40000000a00 */
[CC--:B------:R-:W-:Y:S02]  /*0ca0*/  LEA.HI R4, R0.reuse, R3.reuse, RZ, 0x2 ;  /* 0x0000000300047211 */ /* 0x0c0fe400078f10ff */
[----:B------:R-:W-:Y:S01]  /*0cb0*/  LEA.HI R0, R0, R3, RZ, 0x5 ;  /* 0x0000000300007211 */ /* 0x000fe200078f28ff */
[----:B-1----:R-:W-:Y:S01]  /*0cc0*/  ULEA UR41, UR4, UR41, 0x18 ;  /* 0x0000002904297291 */ /* 0x002fe2000f8ec03f */
[----:B------:R-:W-:-:S02]  /*0cd0*/  SHF.R.S32.HI R5, RZ, 0x2, R4 ;  /* 0x00000002ff057819 */ /* 0x000fc40000011404 */
[----:B------:R-:W-:Y:S01]  /*0ce0*/  SHF.R.S32.HI R6, RZ, 0x1f, R4 ;  /* 0x0000001fff067819 */ /* 0x000fe20000011404 */
[----:B------:R-:W-:Y:S01]  /*0cf0*/  UIADD3 UR4, UR41, 0x3000, URZ ;  /* 0x0000300029047890 */ /* 0x000fe2000fffe03f */
[----:B------:R-:W-:Y:S01]  /*0d00*/  LOP3.LUT R4, R4, 0x7ffffffc, RZ, 0xc0, !PT ;  /* 0x7ffffffc04047812 */ /* 0x000fe200078ec0ff */
[----:B------:R-:W-:Y:S01]  /*0d10*/  USHF.R.U32.HI UR5, URZ, 0x4, UR41 ;  /* 0x000000043f057899 */ /* 0x000fe20008011629 */
[----:B------:R-:W-:Y:S01]  /*0d20*/  LEA.HI R6, R6, R5, RZ, 0x3 ;  /* 0x0000000506067211 */ /* 0x000fe200078f18ff */
[----:B------:R-:W-:Y:S01]  /*0d30*/  USHF.R.U32.HI UR4, URZ, 0x4, UR4 ;  /* 0x000000043f047899 */ /* 0x000fe20008011604 */
[----:B------:R-:W-:Y:S01]  /*0d40*/  SHF.R.S32.HI R0, RZ, 0x5, R0 ;  /* 0x00000005ff007819 */ /* 0x000fe20000011400 */
[----:B------:R-:W-:Y:S01]  /*0d50*/  IMAD.IADD R4, R3, 0x1, -R4 ;  /* 0x0000000103047824 */ /* 0x000fe200078e0a04 */
[----:B------:R-:W-:Y:S01]  /*0d60*/  LOP3.LUT R6, R6, 0xfffffff8, RZ, 0xc0, !PT ;  /* 0xfffffff806067812 */ /* 0x000fe200078ec0ff */
[----:B------:R-:W-:Y:S02]  /*0d70*/  ULOP3.LUT UR5, UR5, 0x3fff, URZ, 0xc0, !UPT ;  /* 0x00003fff05057892 */ /* 0x000fe4000f8ec03f */
[----:B------:R-:W-:Y:S01]  /*0d80*/  ULOP3.LUT UR42, UR4, 0x3fff, URZ, 0xc0, !UPT ;  /* 0x00003fff042a7892 */ /* 0x000fe2000f8ec03f */
[----:B------:R-:W-:Y:S01]  /*0d90*/  IMAD.SHL.U32 R18, R4, 0x2, RZ ;  /* 0x0000000204127824 */ /* 0x000fe200078e00ff */
[----:B------:R-:W-:Y:S01]  /*0da0*/  ULOP3.LUT UR43, UR5, 0x10000, URZ, 0xfc, !UPT ;  /* 0x00010000052b7892 */ /* 0x000fe2000f8efc3f */
[----:B------:R-:W-:Y:S01]  /*0db0*/  IMAD.IADD R5, R5, 0x1, -R6 ;  /* 0x0000000105057824 */ /* 0x000fe200078e0a06 */
[----:B------:R-:W-:-:S04]  /*0dc0*/  ULOP3.LUT UR44, UR42, 0x10000, URZ, 0xfc, !UPT ;  /* 0x000100002a2c7892 */ /* 0x000fc8000f8efc3f */
[----:B------:R-:W-:-:S08]  /*0dd0*/  LEA R16, R0, R5, 0x4 ;  /* 0x0000000500107211 */ /* 0x000fd000078e20ff */
.L_x_77:
[----:B------:R-:W-:Y:S01]  /*0de0*/  ULDC UR8, c[0x0][0xa04] ;  /* 0x0002810000087ab9 */ /* 0x000fe20000000800 */
[----:B------:R-:W-:Y:S01]  /*0df0*/  R2UR UR45, R17 ;  /* 0x00000000112d72ca */ /* 0x000fe200000e0000 */
[----:B------:R-:W-:Y:S01]  /*0e00*/  UISETP.NE.AND UP0, UPT, UR8, 0x1, UPT ;  /* 0x000000010800788c */ /* 0x000fe2000bf05270 */
[----:B------:R-:W-:Y:S01]  /*0e10*/  ULDC UR4, c[0x0][0xa10] ;  /* 0x0002840000047ab9 */ /* 0x000fe20000000800 */
[----:B------:R-:W-:Y:S01]  /*0e20*/  ULDC UR36, c[0x0][0xa1c] ;  /* 0x0002870000247ab9 */ /* 0x000fe20000000800 */
[----:B------:R-:W-:Y:S02]  /*0e30*/  UISETP.NE.AND UP1, UPT, UR4, 0x1, UPT ;  /* 0x000000010400788c */ /* 0x000fe4000bf25270 */
[----:B------:R-:W-:-:S06]  /*0e40*/  UISETP.NE.AND UP2, UPT, UR48, 0x1, UPT ;  /* 0x000000013000788c */ /* 0x000fcc000bf45270 */
[----:B------:R-:W-:Y:S01]  /*0e50*/  @UP0 ULDC.64 UR6, c[0x0][0xa08] ;  /* 0x0002820000060ab9 */ /* 0x000fe20000000a00 */
[----:B------:R-:W-:Y:S01]  /*0e60*/  PLOP3.LUT P0, PT, PT, PT, UP2, 0x80, 0x0 ;  /* 0x000000000000781c */ /* 0x000fe20003f0f028 */
[----:B------:R-:W-:-:S03]  /*0e70*/  UIMAD.WIDE.U32 UR4, UR45, UR6, URZ ;  /* 0x000000062d0472a5 */ /* 0x000fc6000f8e003f */
[----:B------:R-:W-:Y:S01]  /*0e80*/  @UP1 ULDC UR6, c[0x0][0xa18] ;  /* 0x0002860000061ab9 */ /* 0x000fe20000000800 */
[----:B------:R-:W-:Y:S02]  /*0e90*/  @UP0 USHF.R.U32.HI UR45, URZ, UR7, UR5 ;  /* 0x000000073f2d0299 */ /* 0x000fe40008011605 */
[----:B------:R-:W-:Y:S01]  /*0ea0*/  UISETP.NE.AND UP0, UPT, UR36, 0x1, UPT ;  /* 0x000000012400788c */ /* 0x000fe2000bf05270 */
[----:B------:R-:W-:Y:S02]  /*0eb0*/  @UP1 ULDC UR4, c[0x0][0xa14] ;  /* 0x0002850000041ab9 */ /* 0x000fe40000000800 */
[----:B------:R-:W-:Y:S02]  /*0ec0*/  UIMAD.WIDE.U32 UR4, UR45, UR4, URZ ;  /* 0x000000042d0472a5 */ /* 0x000fe4000f8e003f */
[----:B------:R-:W-:Y:S01]  /*0ed0*/  IMAD R0, RZ, RZ, -UR45 ;  /* 0x8000002dff007e24 */ /* 0x000fe2000f8e02ff */
[----:B------:R-:W-:Y:S01]  /*0ee0*/  UMOV UR46, UR45 ;  /* 0x0000002d002e7c82 */ /* 0x000fe20008000000 */
[----:B------:R-:W-:-:S02]  /*0ef0*/  @UP1 USHF.R.U32.HI UR46, URZ, UR6, UR5 ;  /* 0x000000063f2e1299 */ /* 0x000fc40008011605 */
[----:B------:R-:W-:Y:S02]  /*0f00*/  IMAD R0, R0, UR8, R17 ;  /* 0x0000000800007c24 */ /* 0x000fe4000f8e0211 */
[----:B------:R-:W-:Y:S02]  /*0f10*/  @UP0 ULDC.64 UR6, c[0x0][0xa20] ;  /* 0x0002880000060ab9 */ /* 0x000fe40000000a00 */
[----:B------:R-:W-:-:S03]  /*0f20*/  UIMAD.WIDE.U32 UR4, UR46, UR6, URZ ;  /* 0x000000062e0472a5 */ /* 0x000fc6000f8e003f */
[----:B------:R-:W-:Y:S01]  /*0f30*/  UMOV UR6, UR46 ;  /* 0x0000002e00067c82 */ /* 0x000fe20008000000 */
[----:B------:R-:W-:-:S04]  /*0f40*/  @UP0 USHF.R.U32.HI UR6, URZ, UR7, UR5 ;  /* 0x000000073f060299 */ /* 0x000fc80008011605 */
[----:B------:R-:W-:-:S04]  /*0f50*/  UIADD3 UR4, -UR6, URZ, URZ ;  /* 0x0000003f06047290 */ /* 0x000fc8000fffe13f */
[----:B------:R-:W-:Y:S01]  /*0f60*/  UIMAD UR36, UR36, UR4, UR46 ;  /* 0x00000004242472a4 */ /* 0x000fe2000f8e022e */
[----:B-123--:R-:W-:Y:S11]  /*0f70*/  @!P0 BRA `(.L_x_8) ;  /* 0x0000000000688947 */ /* 0x00eff60003800000 */
[----:B------:R-:W-:-:S06]  /*0f80*/  UISETP.NE.AND UP0, UPT, UR48, 0x2, UPT ;  /* 0x000000023000788c */ /* 0x000fcc000bf05270 */
[----:B------:R-:W-:-:S13]  /*0f90*/  PLOP3.LUT P1, PT, PT, PT, UP0, 0x80, 0x0 ;  /* 0x000000000000781c */ /* 0x000fda0003f2f008 */
[----:B------:R-:W-:Y:S05]  /*0fa0*/  @!P1 BRA `(.L_x_9) ;  /* 0x0000000000449947 */ /* 0x000fea0003800000 */
[----:B------:R-:W-:-:S06]  /*0fb0*/  UISETP.NE.AND UP0, UPT, UR48, 0x3, UPT ;  /* 0x000000033000788c */ /* 0x000fcc000bf05270 */
[----:B------:R-:W-:-:S13]  /*0fc0*/  PLOP3.LUT P1, PT, PT, PT, UP0, 0x80, 0x0 ;  /* 0x000000000000781c */ /* 0x000fda0003f2f008 */
[----:B------:R-:W-:Y:S05]  /*0fd0*/  @!P1 BRA `(.L_x_10) ;  /* 0x0000000000249947 */ /* 0x000fea0003800000 */
[----:B------:R-:W-:-:S06]  /*0fe0*/  UISETP.NE.AND UP0, UPT, UR48, 0x4, UPT ;  /* 0x000000043000788c */ /* 0x000fcc000bf05270 */
[----:B------:R-:W-:-:S13]  /*0ff0*/  PLOP3.LUT P1, PT, PT, PT, UP0, 0x80, 0x0 ;  /* 0x000000000000781c */ /* 0x000fda0003f2f008 */
[----:B------:R-:W-:Y:S05]  /*1000*/  @P1 BRA `(.L_x_11) ;  /* 0x0000000000541947 */ /* 0x000fea0003800000 */
[----:B------:R-:W-:Y:S02]  /*1010*/  UIADD3 UR4, UR37, -0x1, URZ ;  /* 0xffffffff25047890 */ /* 0x000fe4000fffe03f */
[----:B------:R-:W-:Y:S02]  /*1020*/  ULOP3.LUT UR37, UR37, 0x1, URZ, 0xc, !UPT ;  /* 0x0000000125257892 */ /* 0x000fe4000f8e0c3f */
[----:B------:R-:W-:-:S04]  /*1030*/  ULOP3.LUT UR4, UR4, 0x2, URZ, 0xc0, !UPT ;  /* 0x0000000204047892 */ /* 0x000fc8000f8ec03f */
[----:B------:R-:W-:-:S04]  /*1040*/  USHF.R.U32.HI UR4, URZ, 0x1, UR4 ;  /* 0x000000013f047899 */ /* 0x000fc80008011604 */
[----:B------:R-:W-:Y:S01]  /*1050*/  ULOP3.LUT UR38, UR38, UR4, URZ, 0x3c, !UPT ;  /* 0x0000000426267292 */ /* 0x000fe2000f8e3c3f */
[----:B------:R-:W-:Y:S11]  /*1060*/  BRA `(.L_x_11) ;  /* 0x00000000003c7947 */ /* 0x000ff60003800000 */
.L_x_10:
[----:B------:R-:W-:Y:S02]  /*1070*/  ULOP3.LUT UP0, URZ, UR37, 0x2, URZ, 0xc0, !UPT ;  /* 0x00000002253f7892 */ /* 0x000fe4000f80c03f */
[----:B------:R-:W-:Y:S02]  /*1080*/  ULOP3.LUT UR37, UR37, 0x1, URZ, 0xc0, !UPT ;  /* 0x0000000125257892 */ /* 0x000fe4000f8ec03f */
[----:B------:R-:W-:-:S04]  /*1090*/  USEL UR4, URZ, 0x1, UP0 ;  /* 0x000000013f047887 */ /* 0x000fc80008000000 */
[----:B------:R-:W-:Y:S01]  /*10a0*/  ULOP3.LUT UR38, UR38, UR4, URZ, 0x3c, !UPT ;  /* 0x0000000426267292 */ /* 0x000fe2000f8e3c3f */
[----:B------:R-:W-:Y:S11]  /*10b0*/  BRA `(.L_x_11) ;  /* 0x0000000000287947 */ /* 0x000ff60003800000 */
.L_x_9:
[----:B------:R-:W-:Y:S02]  /*10c0*/  UIADD3 UR4, UR37, 0x1, URZ ;  /* 0x0000000125047890 */ /* 0x000fe4000fffe03f */
[----:B------:R-:W-:Y:S02]  /*10d0*/  ULOP3.LUT UR37, UR37, 0x1, URZ, 0xc, !UPT ;  /* 0x0000000125257892 */ /* 0x000fe4000f8e0c3f */
[----:B------:R-:W-:-:S04]  /*10e0*/  UISETP.GT.U32.AND UP0, UPT, UR4, 0x1, UPT ;  /* 0x000000010400788c */ /* 0x000fc8000bf04070 */
[----:B------:R-:W-:-:S04]  /*10f0*/  USEL UR4, URZ, 0x1, !UP0 ;  /* 0x000000013f047887 */ /* 0x000fc8000c000000 */
[----:B------:R-:W-:Y:S01]  /*1100*/  ULOP3.LUT UR38, UR38, UR4, URZ, 0x3c, !UPT ;  /* 0x0000000426267292 */ /* 0x000fe2000f8e3c3f */
[----:B------:R-:W-:Y:S11]  /*1110*/  BRA `(.L_x_11) ;  /* 0x0000000000107947 */ /* 0x000ff60003800000 */
.L_x_8:
[----:B------:R-:W-:Y:S02]  /*1120*/  UISETP.GT.U32.AND UP0, UPT, UR37, 0x1, UPT ;  /* 0x000000012500788c */ /* 0x000fe4000bf04070 */
[----:B------:R-:W-:Y:S02]  /*1130*/  ULOP3.LUT UR37, UR37, 0x1, URZ, 0xc0, !UPT ;  /* 0x0000000125257892 */ /* 0x000fe4000f8ec03f */
[----:B------:R-:W-:-:S04]  /*1140*/  USEL UR4, URZ, 0x1, !UP0 ;  /* 0x000000013f047887 */ /* 0x000fc8000c000000 */
[----:B------:R-:W-:-:S12]  /*1150*/  ULOP3.LUT UR38, UR38, UR4, URZ, 0x3c, !UPT ;  /* 0x0000000426267292 */ /* 0x000fd8000f8e3c3f */
.L_x_11:
[----:B------:R-:W-:Y:S05]  /*1160*/  @!P0 BRA `(.L_x_12) ;  /* 0x0000000000408947 */ /* 0x000fea0003800000 */
[----:B------:R-:W-:-:S06]  /*1170*/  UISETP.NE.AND UP0, UPT, UR48, 0x2, UPT ;  /* 0x000000023000788c */ /* 0x000fcc000bf05270 */
[----:B------:R-:W-:-:S13]  /*1180*/  PLOP3.LUT P0, PT, PT, PT, UP0, 0x80, 0x0 ;  /* 0x000000000000781c */ /* 0x000fda0003f0f008 */
[----:B------:R-:W-:Y:S05]  /*1190*/  @!P0 BRA `(.L_x_13) ;  /* 0x00000000002c8947 */ /* 0x000fea0003800000 */
[----:B------:R-:W-:-:S06]  /*11a0*/  UISETP.NE.AND UP0, UPT, UR48, 0x3, UPT ;  /* 0x000000033000788c */ /* 0x000fcc000bf05270 */
[----:B------:R-:W-:-:S13]  /*11b0*/  PLOP3.LUT P0, PT, PT, PT, UP0, 0x80, 0x0 ;  /* 0x000000000000781c */ /* 0x000fda0003f0f008 */
[----:B------:R-:W-:Y:S05]  /*11c0*/  @!P0 BRA `(.L_x_14) ;  /* 0x0000000000188947 */ /* 0x000fea0003800000 */
[----:B------:R-:W-:Y:S01]  /*11d0*/  UISETP.NE.AND UP0, UPT, UR48, 0x4, UPT ;  /* 0x000000043000788c */ /* 0x000fe2000bf05270 */
[----:B------:R-:W-:-:S05]  /*11e0*/  IMAD.MOV.U32 R19, RZ, RZ, R0 ;  /* 0x000000ffff137224 */ /* 0x000fca00078e0000 */
[----:B------:R-:W-:-:S13]  /*11f0*/  PLOP3.LUT P0, PT, PT, PT, UP0, 0x80, 0x0 ;  /* 0x000000000000781c */ /* 0x000fda0003f0f008 */
[----:B------:R-:W-:Y:S05]  /*1200*/  @P0 BRA `(.L_x_15) ;  /* 0x00000000001c0947 */ /* 0x000fea0003800000 */
[----:B------:R-:W-:Y:S01]  /*1210*/  LEA R19, R0, 0x3, 0x1 ;  /* 0x0000000300137811 */ /* 0x000fe200078e08ff */
[----:B------:R-:W-:Y:S06]  /*1220*/  BRA `(.L_x_15) ;  /* 0x0000000000147947 */ /* 0x000fec0003800000 */
.L_x_14:
[----:B------:R-:W-:Y:S01]  /*1230*/  LEA R19, R0, 0x2, 0x1 ;  /* 0x0000000200137811 */ /* 0x000fe200078e08ff */
[----:B------:R-:W-:Y:S06]  /*1240*/  BRA `(.L_x_15) ;  /* 0x00000000000c7947 */ /* 0x000fec0003800000 */
.L_x_13:
[----:B------:R-:W-:Y:S01]  /*1250*/  LEA R19, R0, 0x1, 0x1 ;  /* 0x0000000100137811 */ /* 0x000fe200078e08ff */
[----:B------:R-:W-:Y:S06]  /*1260*/  BRA `(.L_x_15) ;  /* 0x0000000000047947 */ /* 0x000fec0003800000 */
.L_x_12:
[----:B------:R-:W-:-:S07]  /*1270*/  SHF.L.U32 R19, R0, 0x1, RZ ;  /* 0x0000000100137819 */ /* 0x000fce00000006ff */
.L_x_15:
[----:B------:R-:W-:Y:S01]  /*1280*/  ULOP3.LUT UR6, UR39, 0x1, URZ, 0xfc, !UPT ;  /* 0x0000000127067892 */ /* 0x000fe2000f8efc3f */
[----:B------:R-:W-:Y:S01]  /*1290*/  LEA R0, R0, 0xbf, 0x7 ;  /* 0x000000bf00007811 */ /* 0x000fe200078e38ff */
[----:B------:R-:W-:Y:S02]  /*12a0*/  ULDC UR4, c[0x0][0x28c] ;  /* 0x0000a30000047ab9 */ /* 0x000fe40000000800 */
[----:B------:R-:W-:Y:S01]  /*12b0*/  UIADD3 UR4, UR4, 0x3f, URZ ;  /* 0x0000003f04047890 */ /* 0x000fe2000fffe03f */
[----:B------:R-:W-:Y:S01]  /*12c0*/  SHF.R.S32.HI R3, RZ, 0x1f, R0 ;  /* 0x0000001fff037819 */ /* 0x000fe20000011400 */
[----:B------:R-:W-:Y:S02]  /*12d0*/  UISETP.NE.AND UP0, UPT, UR6, 0x3, UPT ;  /* 0x000000030600788c */ /* 0x000fe4000bf05270 */
[----:B------:R-:W-:Y:S01]  /*12e0*/  USHF.R.S32.HI UR5, URZ, 0x1f, UR4 ;  /* 0x0000001f3f057899 */ /* 0x000fe20008011404 */
[----:B------:R-:W-:-:S03]  /*12f0*/  LEA.HI R3, R3, R0, RZ, 0x6 ;  /* 0x0000000003037211 */ /* 0x000fc600078f30ff */
[----:B------:R-:W-:Y:S01]  /*1300*/  PLOP3.LUT P0, PT, PT, PT, UP0, 0x80, 0x0 ;  /* 0x000000000000781c */ /* 0x000fe20003f0f008 */
[----:B------:R-:W-:Y:S01]  /*1310*/  ULEA.HI UR5, UR5, UR4, URZ, 0x6 ;  /* 0x0000000405057291 */ /* 0x000fe2000f8f303f */
[----:B------:R-:W-:-:S03]  /*1320*/  SHF.R.S32.HI R0, RZ, 0x6, R3 ;  /* 0x00000006ff007819 */ /* 0x000fc60000011403 */
[----:B------:R-:W-:-:S06]  /*1330*/  USHF.R.S32.HI UR5, URZ, 0x6, UR5 ;  /* 0x000000063f057899 */ /* 0x000fcc0008011405 */
[----:B------:R-:W-:Y:S02]  /*1340*/  VIMNMX R0, R0, UR5, PT ;  /* 0x0000000500007c48 */ /* 0x000fe4000bfe0100 */
[----:B------:R-:W-:Y:S05]  /*1350*/  @!P0 BRA `(.L_x_16) ;  /* 0x0000000000048947 */ /* 0x000fea0003800000 */
[----:B------:R-:W-:Y:S01]  /*1360*/  BPT.TRAP 0x1 ;  /* 0x000000040000795c */ /* 0x000fe20000300000 */
.L_x_16:
[----:B------:R-:W-:Y:S01]  /*1370*/  ULEA UR4, UR37, UR41, 0x3 ;  /* 0x0000002925047291 */ /* 0x000fe2000f8e183f */
[----:B------:R-:W-:Y:S01]  /*1380*/  IMAD.U32 R3, RZ, RZ, UR38 ;  /* 0x00000026ff037e24 */ /* 0x000fe2000f8e00ff */
[----:B------:R-:W-:-:S04]  /*1390*/  UISETP.NE.AND UP0, UPT, UR40, 0x3, UPT ;  /* 0x000000032800788c */ /* 0x000fc8000bf05270 */
[----:B------:R-:W-:Y:S02]  /*13a0*/  SHF.L.U32 R3, R3, 0x1f, RZ ;  /* 0x0000001f03037819 */ /* 0x000fe400000006ff */
[----:B------:R-:W-:Y:S02]  /*13b0*/  PLOP3.LUT P0, PT, PT, PT, UP0, 0x80, 0x0 ;  /* 0x000000000000781c */ /* 0x000fe40003f0f008 */
[----:B------:R-:W1:Y:S02]  /*13c0*/  SYNCS.PHASECHK.TRANS64.TRYWAIT P1, [UR4+0xca50], R3 ;  /* 0x00ca5003ff0075a7 */ /* 0x000e640008020144 */
[----:B-1----:R-:W-:Y:S09]  /*13d0*/  @!P1 BRA `(.L_x_17) ;  /* 0x0000008800809947 */ /* 0x002ff20003800000 */
.L_x_124:
[----:B------:R-:W-:Y:S05]  /*13e0*/  @!P0 BRA `(.L_x_18) ;  /* 0x0000000000048947 */ /* 0x000fea0003800000 */
[----:B------:R-:W-:Y:S01]  /*13f0*/  BPT.TRAP 0x1 ;  /* 0x000000040000795c */ /* 0x000fe20000300000 */
.L_x_18:
[----:B------:R-:W-:Y:S01]  /*1400*/  ULEA UR18, UR49, UR41, 0x3 ;  /* 0x0000002931127291 */ /* 0x000fe2000f8e183f */
[----:B-1----:R-:W-:Y:S01]  /*1410*/  SHF.L.U32 R3, R23, 0x1f, RZ ;  /* 0x0000001f17037819 */ /* 0x002fe200000006ff */
[----:B------:R-:W-:Y:S01]  /*1420*/  UIADD3 UR19, UR41, 0xca90, URZ ;  /* 0x0000ca9029137890 */ /* 0x000fe2000fffe03f */
[----:B------:R-:W-:Y:S01]  /*1430*/  SHF.L.U32 R4, R80, 0x1f, RZ ;  /* 0x0000001f50047819 */ /* 0x000fe200000006ff */
[----:B------:R-:W-:Y:S02]  /*1440*/  ULEA UR4, UR48, 0xfffffff8, 0x3 ;  /* 0xfffffff830047891 */ /* 0x000fe4000f8e183f */
[----:B------:R-:W-:Y:S02]  /*1450*/  ULEA UR16, UR48, UR19, 0x3 ;  /* 0x0000001330107291 */ /* 0x000fe4000f8e183f */
[----:B------:R-:W-:Y:S01]  /*1460*/  ULOP3.LUT UR17, UR4, 0x8, URZ, 0xc, !UPT ;  /* 0x0000000804117892 */ /* 0x000fe2000f8e0c3f */
[----:B------:R-:W1:Y:S02]  /*1470*/  SYNCS.PHASECHK.TRANS64.TRYWAIT P1, [UR18+0xca00], R3 ;  /* 0x00ca0003ff0075a7 */ /* 0x000e640008020152 */
[----:B-1----:R-:W-:Y:S09]  /*1480*/  @!P1 BRA `(.L_x_19) ;  /* 0x00000088006c9947 */ /* 0x002ff20003800000 */
.L_x_125:
[----:B------:R-:W2:Y:S02]  /*1490*/  SYNCS.PHASECHK.TRANS64.TRYWAIT P1, [UR16+-0x8], R4 ;  /* 0xfffff804ff0075a7 */ /* 0x000ea40008020150 */
[----:B--2---:R-:W-:Y:S05]  /*14a0*/  @!P1 BRA `(.L_x_20) ;  /* 0x00000088007c9947 */ /* 0x004fea0003800000 */
.L_x_126:
[----:B------:R-:W-:Y:S01]  /*14b0*/  UIMAD UR14, UR49, 0x180, UR44 ;  /* 0x00000180310e78a4 */ /* 0x000fe2000f8e022c */
[----:B------:R-:W-:Y:S01]  /*14c0*/  WARPGROUP.ARRIVE ;  /* 0x00000000000079c5 */ /* 0x000fe20000000000 */
[----:B------:R-:W-:Y:S01]  /*14d0*/  UIMAD UR12, UR37, 0x180, UR43 ;  /* 0x00000180250c78a4 */ /* 0x000fe2000f8e022b */
[----:B-1----:R-:W-:Y:S01]  /*14e0*/  IMAD R3, R19, 0x40, R16 ;  /* 0x0000004013037824 */ /* 0x002fe200078e0210 */
[----:B------:R-:W-:Y:S01]  /*14f0*/  UMOV UR15, 0xc0000010 ;  /* 0xc0000010000f7882 */ /* 0x000fe20000000000 */
[----:B------:R-:W-:Y:S01]  /*1500*/  UMOV UR13, 0xc0000010 ;  /* 0xc0000010000d7882 */ /* 0x000fe20000000000 */
[----:B------:R-:W-:Y:S01]  /*1510*/  UIADD3 UR6, UR14, 0x80, URZ ;  /* 0x000000800e067890 */ /* 0x000fe2000fffe03f */
[C---:B------:R-:W-:Y:S01]  /*1520*/  VIADD R4, R18.reuse, 0x8 ;  /* 0x0000000812047836 */ /* 0x040fe20000000000 */
[----:B------:R-:W-:Y:S01]  /*1530*/  UIADD3 UR4, UR12, 0x80, URZ ;  /* 0x000000800c047890 */ /* 0x000fe2000fffe03f */
[C---:B------:R-:W-:Y:S01]  /*1540*/  VIADD R5, R3.reuse, 0x8 ;  /* 0x0000000803057836 */ /* 0x040fe20000000000 */
[----:B------:R-:W-:Y:S01]  /*1550*/  UMOV UR7, 0xc0000010 ;  /* 0xc000001000077882 */ /* 0x000fe20000000000 */
[----:B------:R-:W-:Y:S01]  /*1560*/  HGMMA.64x64x16.F32.BF16 R24, gdesc[UR12], RZ, !UPT, gsb0 ;  /* 0x00e000000c1879f0 */ /* 0x000fe2000c0018ff */
[----:B------:R-:W-:Y:S01]  /*1570*/  UMOV UR5, 0xc0000010 ;  /* 0xc000001000057882 */ /* 0x000fe20000000000 */
[----:B------:R-:W-:Y:S01]  /*1580*/  UIADD3 UR10, UR14, 0x100, URZ ;  /* 0x000001000e0a7890 */ /* 0x000fe2000fffe03f */
[----:B------:R-:W-:Y:S01]  /*1590*/  ISETP.GE.AND P6, PT, R3, R4, PT ;  /* 0x000000040300720c */ /* 0x000fe20003fc6270 */
[----:B------:R-:W-:Y:S01]  /*15a0*/  UIADD3 UR8, UR12, 0x100, URZ ;  /* 0x000001000c087890 */ /* 0x000fe2000fffe03f */
[C---:B------:R-:W-:Y:S01]  /*15b0*/  IADD3 R4, R18.reuse, 0x10, RZ ;  /* 0x0000001012047810 */ /* 0x040fe20007ffe0ff */
[----:B------:R-:W-:Y:S01]  /*15c0*/  UMOV UR11, 0xc0000010 ;  /* 0xc0000010000b7882 */ /* 0x000fe20000000000 */
[----:B------:R-:W-:Y:S01]  /*15d0*/  UMOV UR9, 0xc0000010 ;  /* 0xc000001000097882 */ /* 0x000fe20000000000 */
[----:B------:R-:W-:Y:S01]  /*15e0*/  ISETP.GE.AND P1, PT, R5, R18, PT ;  /* 0x000000120500720c */ /* 0x000fe20003f26270 */
[C---:B------:R-:W-:Y:S01]  /*15f0*/  VIADD R6, R18.reuse, 0x9 ;  /* 0x0000000912067836 */ /* 0x040fe20000000000 */
[----:B------:R-:W-:Y:S01]  /*1600*/  ISETP.GE.AND P2, PT, R3, R4, PT ;  /* 0x000000040300720c */ /* 0x000fe20003f46270 */
[C---:B------:R-:W-:Y:S01]  /*1610*/  VIADD R4, R18.reuse, 0x18 ;  /* 0x0000001812047836 */ /* 0x040fe20000000000 */
[----:B------:R-:W-:Y:S01]  /*1620*/  ISETP.GT.AND P3, PT, R5, R18, PT ;  /* 0x000000120500720c */ /* 0x000fe20003f64270 */
[C---:B------:R-:W-:Y:S01]  /*1630*/  VIADD R8, R18.reuse, 0x11 ;  /* 0x0000001112087836 */ /* 0x040fe20000000000 */
[----:B------:R-:W-:Y:S01]  /*1640*/  ISETP.GE.AND P5, PT, R3, R6, PT ;  /* 0x000000060300720c */ /* 0x000fe20003fa6270 */
[----:B------:R-:W-:Y:S01]  /*1650*/  VIADD R6, R18, 0x20 ;  /* 0x0000002012067836 */ /* 0x000fe20000000000 */
[----:B------:R-:W-:-:S02]  /*1660*/  P2R R9, PR, RZ, 0x1 ;  /* 0x00000001ff097803 */ /* 0x000fc40000000000 */
[----:B------:R-:W-:Y:S01]  /*1670*/  ISETP.GE.AND P4, PT, R3, R8, PT ;  /* 0x000000080300720c */ /* 0x000fe20003f86270 */
[----:B------:R-:W-:Y:S02]  /*1680*/  WARPGROUP.DEPBAR.LE gsb0, 0x0 ;  /* 0x00008000000079c5 */ /* 0x000fe40000010000 */
[----:B------:R-:W-:-:S06]  /*1690*/  WARPGROUP.ARRIVE ;  /* 0x00000000000079c5 */ /* 0x000fcc0000000000 */
[----:B------:R-:W-:Y:S01]  /*16a0*/  HGMMA.64x64x16.F32.BF16 R24, gdesc[UR4], R24, gsb0 ;  /* 0x00e00000041879f0 */ /* 0x000fe20008001818 */
[----:B------:R-:W-:Y:S02]  /*16b0*/  ULDC UR6, c[0x0][0x604] ;  /* 0x0001810000067ab9 */ /* 0x000fe40000000800 */
[----:B------:R-:W-:Y:S02]  /*16c0*/  WARPGROUP.DEPBAR.LE gsb0, 0x0 ;  /* 0x00008000000079c5 */ /* 0x000fe40000010000 */
[----:B------:R-:W-:-:S06]  /*16d0*/  WARPGROUP.ARRIVE ;  /* 0x00000000000079c5 */ /* 0x000fcc0000000000 */
[----:B------:R-:W-:Y:S03]  /*16e0*/  HGMMA.64x64x16.F32.BF16 R24, gdesc[UR8], R24, gsb0 ;  /* 0x00e00000081879f0 */ /* 0x000fe60008001818 */
[----:B------:R-:W-:Y:S02]  /*16f0*/  WARPGROUP.DEPBAR.LE gsb0, 0x0 ;  /* 0x00008000000079c5 */ /* 0x000fe40000010000 */
[----:B------:R-:W-:Y:S02]  /*1700*/  FSEL R26, R26, -INF , P1 ;  /* 0xff8000001a1a7808 */ /* 0x000fe40000800000 */
[----:B------:R-:W-:Y:S02]  /*1710*/  ISETP.GE.AND P1, PT, R3, R18, PT ;  /* 0x000000120300720c */ /* 0x000fe40003f26270 */
[----:B------:R-:W-:Y:S02]  /*1720*/  FSEL R27, R27, -INF , P3 ;  /* 0xff8000001b1b7808 */ /* 0x000fe40001800000 */
[----:B------:R-:W-:-:S02]  /*1730*/  FSEL R24, R24, -INF , P1 ;  /* 0xff80000018187808 */ /* 0x000fc40000800000 */
[----:B------:R-:W-:Y:S02]  /*1740*/  FSEL R30, R30, -INF , P1 ;  /* 0xff8000001e1e7808 */ /* 0x000fe40000800000 */
[C---:B------:R-:W-:Y:S02]  /*1750*/  ISETP.GT.AND P3, PT, R3.reuse, R18, PT ;  /* 0x000000120300720c */ /* 0x040fe40003f64270 */
[----:B------:R-:W-:Y:S01]  /*1760*/  ISETP.GE.AND P1, PT, R3, R4, PT ;  /* 0x000000040300720c */ /* 0x000fe20003f26270 */
[C---:B------:R-:W-:Y:S01]  /*1770*/  VIADD R4, R18.reuse, 0x19 ;  /* 0x0000001912047836 */ /* 0x040fe20000000000 */
[----:B------:R-:W-:Y:S02]  /*1780*/  FSEL R25, R25, -INF , P3 ;  /* 0xff80000019197808 */ /* 0x000fe40001800000 */
[----:B------:R-:W-:Y:S02]  /*1790*/  FSEL R31, R31, -INF , P3 ;  /* 0xff8000001f1f7808 */ /* 0x000fe40001800000 */
[----:B------:R-:W-:Y:S01]  /*17a0*/  ISETP.GE.AND P3, PT, R3, R4, PT ;  /* 0x000000040300720c */ /* 0x000fe20003f66270 */
[----:B------:R-:W-:Y:S01]  /*17b0*/  VIADD R4, R18, 0x21 ;  /* 0x0000002112047836 */ /* 0x000fe20000000000 */
[----:B------:R-:W-:-:S02]  /*17c0*/  FSEL R28, R28, -INF , P6 ;  /* 0xff8000001c1c7808 */ /* 0x000fc40003000000 */
[----:B------:R-:W-:Y:S02]  /*17d0*/  FMNMX R5, R24, R25, !PT ;  /* 0x0000001918057209 */ /* 0x000fe40007800000 */
[----:B------:R-:W-:Y:S02]  /*17e0*/  FSEL R34, R34, -INF , P6 ;  /* 0xff80000022227808 */ /* 0x000fe40003000000 */
[----:B------:R-:W-:Y:S02]  /*17f0*/  ISETP.GE.AND P6, PT, R3, R6, PT ;  /* 0x000000060300720c */ /* 0x000fe40003fc6270 */
[----:B------:R-:W-:Y:S02]  /*1800*/  FSEL R29, R29, -INF , P5 ;  /* 0xff8000001d1d7808 */ /* 0x000fe40002800000 */
[----:B------:R-:W-:Y:S02]  /*1810*/  FSEL R35, R35, -INF , P5 ;  /* 0xff80000023237808 */ /* 0x000fe40002800000 */
[----:B------:R-:W-:-:S02]  /*1820*/  ISETP.GE.AND P5, PT, R3, R4, PT ;  /* 0x000000040300720c */ /* 0x000fc40003fa6270 */
[----:B------:R-:W-:Y:S02]  /*1830*/  FMNMX R6, R28, R5, !PT ;  /* 0x000000051c067209 */ /* 0x000fe40007800000 */
[----:B------:R-:W-:Y:S02]  /*1840*/  IADD3 R4, R18, 0x28, RZ ;  /* 0x0000002812047810 */ /* 0x000fe40007ffe0ff */
[----:B------:R-:W-:Y:S02]  /*1850*/  FSEL R32, R32, -INF , P2 ;  /* 0xff80000020207808 */ /* 0x000fe40001000000 */
[----:B------:R-:W-:Y:S02]  /*1860*/  FSEL R38, R38, -INF , P2 ;  /* 0xff80000026267808 */ /* 0x000fe40001000000 */
[----:B------:R-:W-:Y:S02]  /*1870*/  FMNMX R5, R29, R6, !PT ;  /* 0x000000061d057209 */ /* 0x000fe40007800000 */
[----:B------:R-:W-:Y:S01]  /*1880*/  ISETP.GE.AND P2, PT, R3, R4, PT ;  /* 0x000000040300720c */ /* 0x000fe20003f46270 */
[----:B------:R-:W-:Y:S01]  /*1890*/  VIADD R4, R18, 0x29 ;  /* 0x0000002912047836 */ /* 0x000fe20000000000 */
[----:B------:R-:W-:-:S02]  /*18a0*/  FSEL R33, R33, -INF , P4 ;  /* 0xff80000021217808 */ /* 0x000fc40002000000 */
[----:B------:R-:W-:Y:S02]  /*18b0*/  FMNMX R6, R32, R5, !PT ;  /* 0x0000000520067209 */ /* 0x000fe40007800000 */
[----:B------:R-:W-:Y:S02]  /*18c0*/  FSEL R39, R39, -INF , P4 ;  /* 0xff80000027277808 */ /* 0x000fe40002000000 */
[----:B------:R-:W-:Y:S01]  /*18d0*/  ISETP.GE.AND P4, PT, R3, R4, PT ;  /* 0x000000040300720c */ /* 0x000fe20003f86270 */
[----:B------:R-:W-:Y:S01]  /*18e0*/  VIADD R4, R18, 0x30 ;  /* 0x0000003012047836 */ /* 0x000fe20000000000 */
[----:B------:R-:W-:Y:S02]  /*18f0*/  FSEL R36, R36, -INF , P1 ;  /* 0xff80000024247808 */ /* 0x000fe40000800000 */
[----:B------:R-:W-:Y:S02]  /*1900*/  FMNMX R5, R33, R6, !PT ;  /* 0x0000000621057209 */ /* 0x000fe40007800000 */
[----:B------:R-:W-:-:S02]  /*1910*/  FSEL R42, R42, -INF , P1 ;  /* 0xff8000002a2a7808 */ /* 0x000fc40000800000 */
[----:B------:R-:W-:Y:S02]  /*1920*/  FSEL R37, R37, -INF , P3 ;  /* 0xff80000025257808 */ /* 0x000fe40001800000 */
[----:B------:R-:W-:Y:S02]  /*1930*/  FMNMX R6, R36, R5, !PT ;  /* 0x0000000524067209 */ /* 0x000fe40007800000 */
[----:B------:R-:W-:Y:S01]  /*1940*/  ISETP.GE.AND P1, PT, R3, R4, PT ;  /* 0x000000040300720c */ /* 0x000fe20003f26270 */
[----:B------:R-:W-:Y:S01]  /*1950*/  VIADD R4, R18, 0x38 ;  /* 0x0000003812047836 */ /* 0x000fe20000000000 */
[----:B------:R-:W-:Y:S02]  /*1960*/  FSEL R40, R40, -INF , P6 ;  /* 0xff80000028287808 */ /* 0x000fe40003000000 */
[----:B------:R-:W-:Y:S02]  /*1970*/  FMNMX R5, R37, R6, !PT ;  /* 0x0000000625057209 */ /* 0x000fe40007800000 */
[----:B------:R-:W-:-:S02]  /*1980*/  FSEL R43, R43, -INF , P3 ;  /* 0xff8000002b2b7808 */ /* 0x000fc40001800000 */
[----:B------:R-:W-:Y:S01]  /*1990*/  ISETP.GE.AND P3, PT, R3, R4, PT ;  /* 0x000000040300720c */ /* 0x000fe20003f66270 */
[----:B------:R-:W-:Y:S01]  /*19a0*/  VIADD R4, R18, 0x39 ;  /* 0x0000003912047836 */ /* 0x000fe20000000000 */
[----:B------:R-:W-:Y:S02]  /*19b0*/  FSEL R41, R41, -INF , P5 ;  /* 0xff80000029297808 */ /* 0x000fe40002800000 */
[----:B------:R-:W-:Y:S02]  /*19c0*/  FMNMX R6, R40, R5, !PT ;  /* 0x0000000528067209 */ /* 0x000fe40007800000 */
[----:B------:R-:W-:Y:S02]  /*19d0*/  FSEL R44, R44, -INF , P2 ;  /* 0xff8000002c2c7808 */ /* 0x000fe40001000000 */
[----:B------:R-:W-:Y:S02]  /*19e0*/  FSEL R52, R52, -INF , P3 ;  /* 0xff80000034347808 */ /* 0x000fe40001800000 */
[----:B------:R-:W-:-:S02]  /*19f0*/  FMNMX R5, R41, R6, !PT ;  /* 0x0000000629057209 */ /* 0x000fc40007800000 */
[----:B------:R-:W-:Y:S01]  /*1a00*/  ISETP.GE.AND P3, PT, R3, R4, PT ;  /* 0x000000040300720c */ /* 0x000fe20003f66270 */
[----:B------:R-:W-:Y:S01]  /*1a10*/  VIADD R4, R18, 0x31 ;  /* 0x0000003112047836 */ /* 0x000fe20000000000 */
[----:B------:R-:W-:Y:S02]  /*1a20*/  FSEL R45, R45, -INF , P4 ;  /* 0xff8000002d2d7808 */ /* 0x000fe40002000000 */
[----:B------:R-:W-:Y:S02]  /*1a30*/  FMNMX R6, R44, R5, !PT ;  /* 0x000000052c067209 */ /* 0x000fe40007800000 */
[----:B------:R-:W-:Y:S02]  /*1a40*/  FSEL R53, R53, -INF , P3 ;  /* 0xff80000035357808 */ /* 0x000fe40001800000 */
[----:B------:R-:W-:Y:S02]  /*1a50*/  ISETP.GE.AND P3, PT, R3, R4, PT ;  /* 0x000000040300720c */ /* 0x000fe40003f66270 */
[----:B------:R-:W-:-:S02]  /*1a60*/  FSEL R48, R48, -INF , P1 ;  /* 0xff80000030307808 */ /* 0x000fc40000800000 */
[----:B------:R-:W-:Y:S02]  /*1a70*/  FMNMX R3, R45, R6, !PT ;  /* 0x000000062d037209 */ /* 0x000fe40007800000 */
[----:B------:R-:W-:Y:S02]  /*1a80*/  FSEL R49, R49, -INF , P3 ;  /* 0xff80000031317808 */ /* 0x000fe40001800000 */
[----:B------:R-:W-:Y:S02]  /*1a90*/  FMNMX R4, R48, R3, !PT ;  /* 0x0000000330047209 */ /* 0x000fe40007800000 */
[----:B------:R-:W-:Y:S02]  /*1aa0*/  FSEL R46, R46, -INF , P6 ;  /* 0xff8000002e2e7808 */ /* 0x000fe40003000000 */
[----:B------:R-:W-:Y:S02]  /*1ab0*/  FMNMX R3, R49, R4, !PT ;  /* 0x0000000431037209 */ /* 0x000fe40007800000 */
[----:B------:R-:W-:-:S02]  /*1ac0*/  FSEL R47, R47, -INF , P5 ;  /* 0xff8000002f2f7808 */ /* 0x000fc40002800000 */
[----:B------:R-:W-:Y:S02]  /*1ad0*/  FMNMX R4, R52, R3, !PT ;  /* 0x0000000334047209 */ /* 0x000fe40007800000 */
[----:B------:R-:W-:Y:S02]  /*1ae0*/  FMNMX R3, R26, R27, !PT ;  /* 0x0000001b1a037209 */ /* 0x000fe40007800000 */
[----:B------:R-:W-:Y:S02]  /*1af0*/  FMNMX R5, R53, R4, !PT ;  /* 0x0000000435057209 */ /* 0x000fe40007800000 */
[----:B------:R-:W-:Y:S02]  /*1b00*/  FMNMX R6, R30, R3, !PT ;  /* 0x000000031e067209 */ /* 0x000fe40007800000 */
[----:B------:R-:W-:Y:S01]  /*1b10*/  FSEL R50, R50, -INF , P2 ;  /* 0xff80000032327808 */ /* 0x000fe20001000000 */
[----:B------:R-:W1:Y:S01]  /*1b20*/  SHFL.BFLY PT, R4, R5, 0x1, 0x1f ;  /* 0x0c201f0005047f89 */ /* 0x000e6200000e0000 */
[----:B------:R-:W-:-:S02]  /*1b30*/  FMNMX R3, R31, R6, !PT ;  /* 0x000000061f037209 */ /* 0x000fc40007800000 */
[----:B------:R-:W-:Y:S02]  /*1b40*/  FSEL R51, R51, -INF , P4 ;  /* 0xff80000033337808 */ /* 0x000fe40002000000 */
[----:B------:R-:W-:Y:S02]  /*1b50*/  FMNMX R6, R34, R3, !PT ;  /* 0x0000000322067209 */ /* 0x000fe40007800000 */
[----:B------:R-:W-:Y:S02]  /*1b60*/  FSEL R54, R54, -INF , P1 ;  /* 0xff80000036367808 */ /* 0x000fe40000800000 */
[----:B------:R-:W-:Y:S02]  /*1b70*/  FMNMX R3, R35, R6, !PT ;  /* 0x0000000623037209 */ /* 0x000fe40007800000 */
[----:B------:R-:W-:Y:S02]  /*1b80*/  FSEL R55, R55, -INF , P3 ;  /* 0xff80000037377808 */ /* 0x000fe40001800000 */
[----:B------:R-:W-:-:S04]  /*1b90*/  FMNMX R6, R38, R3, !PT ;  /* 0x0000000326067209 */ /* 0x000fc80007800000 */
[----:B------:R-:W-:-:S04]  /*1ba0*/  FMNMX R3, R39, R6, !PT ;  /* 0x0000000627037209 */ /* 0x000fc80007800000 */
[----:B------:R-:W-:Y:S02]  /*1bb0*/  FMNMX R6, R42, R3, !PT ;  /* 0x000000032a067209 */ /* 0x000fe40007800000 */
[----:B-1----:R-:W-:Y:S02]  /*1bc0*/  FMNMX R7, R5, R4, !PT ;  /* 0x0000000405077209 */ /* 0x002fe40007800000 */
[----:B------:R-:W-:-:S03]  /*1bd0*/  FMNMX R3, R43, R6, !PT ;  /* 0x000000062b037209 */ /* 0x000fc60007800000 */
[----:B------:R-:W1:Y:S01]  /*1be0*/  SHFL.BFLY PT, R4, R7, 0x2, 0x1f ;  /* 0x0c401f0007047f89 */ /* 0x000e6200000e0000 */
[----:B------:R-:W-:-:S04]  /*1bf0*/  FMNMX R6, R46, R3, !PT ;  /* 0x000000032e067209 */ /* 0x000fc80007800000 */
[----:B------:R-:W-:-:S04]  /*1c00*/  FMNMX R3, R47, R6, !PT ;  /* 0x000000062f037209 */ /* 0x000fc80007800000 */
[----:B------:R-:W-:-:S04]  /*1c10*/  FMNMX R6, R50, R3, !PT ;  /* 0x0000000332067209 */ /* 0x000fc80007800000 */
[----:B------:R-:W-:-:S04]  /*1c20*/  FMNMX R3, R51, R6, !PT ;  /* 0x0000000633037209 */ /* 0x000fc80007800000 */
[----:B------:R-:W-:-:S04]  /*1c30*/  FMNMX R6, R54, R3, !PT ;  /* 0x0000000336067209 */ /* 0x000fc80007800000 */
[----:B------:R-:W-:Y:S02]  /*1c40*/  FMNMX R6, R55, R6, !PT ;  /* 0x0000000637067209 */ /* 0x000fe40007800000 */
[----:B-1----:R-:W-:-:S03]  /*1c50*/  FMNMX R4, R7, R4, !PT ;  /* 0x0000000407047209 */ /* 0x002fc60007800000 */
[----:B------:R-:W1:Y:S01]  /*1c60*/  SHFL.BFLY PT, R3, R6, 0x1, 0x1f ;  /* 0x0c201f0006037f89 */ /* 0x000e6200000e0000 */
[----:B------:R-:W-:-:S04]  /*1c70*/  FSETP.NEU.AND P0, PT, R4, -INF , PT ;  /* 0xff8000000400780b */ /* 0x000fc80003f0d000 */
[----:B------:R-:W-:Y:S02]  /*1c80*/  FSEL R8, R4, RZ, P0 ;  /* 0x000000ff04087208 */ /* 0x000fe40000000000 */
[----:B------:R-:W-:-:S03]  /*1c90*/  ISETP.NE.AND P0, PT, R9, RZ, PT ;  /* 0x000000ff0900720c */ /* 0x000fc60003f05270 */
[----:B------:R-:W-:-:S04]  /*1ca0*/  FMUL R8, R8, UR6 ;  /* 0x0000000608087c20 */ /* 0x000fc80008400000 */
[--C-:B------:R-:W-:Y:S01]  /*1cb0*/  FFMA R24, R24, UR6, -R8.reuse ;  /* 0x0000000618187c23 */ /* 0x100fe20008000808 */
[--C-:B------:R-:W-:Y:S01]  /*1cc0*/  FFMA R25, R25, UR6, -R8.reuse ;  /* 0x0000000619197c23 */ /* 0x100fe20008000808 */
[--C-:B------:R-:W-:Y:S01]  /*1cd0*/  FFMA R36, R36, UR6, -R8.reuse ;  /* 0x0000000624247c23 */ /* 0x100fe20008000808 */
[--C-:B------:R-:W-:Y:S01]  /*1ce0*/  FFMA R28, R28, UR6, -R8.reuse ;  /* 0x000000061c1c7c23 */ /* 0x100fe20008000808 */
[--C-:B------:R-:W-:Y:S01]  /*1cf0*/  FFMA R37, R37, UR6, -R8.reuse ;  /* 0x0000000625257c23 */ /* 0x100fe20008000808 */
[----:B------:R-:W-:Y:S01]  /*1d00*/  FSETP.GEU.AND P5, PT, R24, -126, PT ;  /* 0xc2fc00001800780b */ /* 0x000fe20003fae000 */
[--C-:B------:R-:W-:Y:S01]  /*1d10*/  FFMA R29, R29, UR6, -R8.reuse ;  /* 0x000000061d1d7c23 */ /* 0x100fe20008000808 */
[----:B------:R-:W-:Y:S01]  /*1d20*/  FSETP.GEU.AND P2, PT, R25, -126, PT ;  /* 0xc2fc00001900780b */ /* 0x000fe20003f4e000 */
[--C-:B------:R-:W-:Y:S01]  /*1d30*/  FFMA R32, R32, UR6, -R8.reuse ;  /* 0x0000000620207c23 */ /* 0x100fe20008000808 */
[--C-:B------:R-:W-:Y:S01]  /*1d40*/  FFMA R33, R33, UR6, -R8.reuse ;  /* 0x0000000621217c23 */ /* 0x100fe20008000808 */
[----:B-1----:R-:W-:Y:S01]  /*1d50*/  FMNMX R3, R6, R3, !PT ;  /* 0x0000000306037209 */ /* 0x002fe20007800000 */
[--C-:B------:R-:W-:Y:S01]  /*1d60*/  FFMA R40, R40, UR6, -R8.reuse ;  /* 0x0000000628287c23 */ /* 0x100fe20008000808 */
[----:B------:R-:W-:Y:S01]  /*1d70*/  FSETP.GEU.AND P6, PT, R28, -126, PT ;  /* 0xc2fc00001c00780b */ /* 0x000fe20003fce000 */
[--C-:B------:R-:W-:Y:S01]  /*1d80*/  FFMA R48, R48, UR6, -R8.reuse ;  /* 0x0000000630307c23 */ /* 0x100fe20008000808 */
[----:B------:R-:W-:Y:S01]  /*1d90*/  FSETP.GEU.AND P4, PT, R29, -126, PT ;  /* 0xc2fc00001d00780b */ /* 0x000fe20003f8e000 */
[----:B------:R-:W1:Y:S01]  /*1da0*/  SHFL.BFLY PT, R6, R3, 0x2, 0x1f ;  /* 0x0c401f0003067f89 */ /* 0x000e6200000e0000 */
[----:B------:R-:W-:Y:S01]  /*1db0*/  FSETP.GEU.AND P3, PT, R32, -126, PT ;  /* 0xc2fc00002000780b */ /* 0x000fe20003f6e000 */
[--C-:B------:R-:W-:Y:S01]  /*1dc0*/  FFMA R49, R49, UR6, -R8.reuse ;  /* 0x0000000631317c23 */ /* 0x100fe20008000808 */
[----:B------:R-:W-:Y:S01]  /*1dd0*/  @!P5 FMUL R24, R24, 0.5 ;  /* 0x3f0000001818d820 */ /* 0x000fe20000400000 */
[----:B------:R-:W-:Y:S01]  /*1de0*/  FSETP.GEU.AND P1, PT, R33, -126, PT ;  /* 0xc2fc00002100780b */ /* 0x000fe20003f2e000 */
[----:B------:R-:W-:Y:S01]  /*1df0*/  @!P2 FMUL R25, R25, 0.5 ;  /* 0x3f0000001919a820 */ /* 0x000fe20000400000 */
[--C-:B------:R-:W-:Y:S01]  /*1e00*/  FFMA R41, R41, UR6, -R8.reuse ;  /* 0x0000000629297c23 */ /* 0x100fe20008000808 */
[--C-:B------:R-:W-:Y:S01]  /*1e10*/  FFMA R44, R44, UR6, -R8.reuse ;  /* 0x000000062c2c7c23 */ /* 0x100fe20008000808 */
[--C-:B------:R-:W-:Y:S01]  /*1e20*/  FFMA R45, R45, UR6, -R8.reuse ;  /* 0x000000062d2d7c23 */ /* 0x100fe20008000808 */
[----:B------:R-:W2:Y:S01]  /*1e30*/  MUFU.EX2 R24, R24 ;  /* 0x0000001800187308 */ /* 0x000ea20000000800 */
[----:B------:R-:W-:Y:S01]  /*1e40*/  @!P6 FMUL R28, R28, 0.5 ;  /* 0x3f0000001c1ce820 */ /* 0x000fe20000400000 */
[--C-:B------:R-:W-:Y:S01]  /*1e50*/  FFMA R52, R52, UR6, -R8.reuse ;  /* 0x0000000634347c23 */ /* 0x100fe20008000808 */
[----:B------:R-:W-:Y:S01]  /*1e60*/  @!P4 FMUL R29, R29, 0.5 ;  /* 0x3f0000001d1dc820 */ /* 0x000fe20000400000 */
[----:B------:R-:W-:Y:S01]  /*1e70*/  FFMA R53, R53, UR6, -R8 ;  /* 0x0000000635357c23 */ /* 0x000fe20008000808 */
[----:B------:R-:W-:-:S03]  /*1e80*/  @!P3 FMUL R32, R32, 0.5 ;  /* 0x3f0000002020b820 */ /* 0x000fc60000400000 */
[----:B------:R-:W3:Y:S01]  /*1e90*/  MUFU.EX2 R25, R25 ;  /* 0x0000001900197308 */ /* 0x000ee20000000800 */
[----:B------:R-:W-:Y:S01]  /*1ea0*/  @!P1 FMUL R33, R33, 0.5 ;  /* 0x3f00000021219820 */ /* 0x000fe20000400000 */
[----:B-1----:R-:W-:-:S06]  /*1eb0*/  FMNMX R6, R3, R6, !PT ;  /* 0x0000000603067209 */ /* 0x002fcc0007800000 */
[----:B------:R-:W1:Y:S01]  /*1ec0*/  MUFU.EX2 R28, R28 ;  /* 0x0000001c001c7308 */ /* 0x000e620000000800 */
[----:B--2---:R-:W-:Y:S01]  /*1ed0*/  @!P5 FMUL R24, R24, R24 ;  /* 0x000000181818d220 */ /* 0x004fe20000400000 */
[----:B------:R-:W-:-:S06]  /*1ee0*/  FSETP.GEU.AND P5, PT, R36, -126, PT ;  /* 0xc2fc00002400780b */ /* 0x000fcc0003fae000 */
[----:B------:R-:W2:Y:S01]  /*1ef0*/  MUFU.EX2 R29, R29 ;  /* 0x0000001d001d7308 */ /* 0x000ea20000000800 */
[----:B---3--:R-:W-:Y:S01]  /*1f00*/  @!P2 FMUL R25, R25, R25 ;  /* 0x000000191919a220 */ /* 0x008fe20000400000 */
[----:B------:R-:W-:-:S05]  /*1f10*/  FSETP.GEU.AND P2, PT, R37, -126, PT ;  /* 0xc2fc00002500780b */ /* 0x000fca0003f4e000 */
[----:B------:R-:W-:Y:S01]  /*1f20*/  @!P5 FMUL R36, R36, 0.5 ;  /* 0x3f0000002424d820 */ /* 0x000fe20000400000 */
[----:B------:R-:W3:Y:S01]  /*1f30*/  MUFU.EX2 R32, R32 ;  /* 0x0000002000207308 */ /* 0x000ee20000000800 */
[----:B-1----:R-:W-:Y:S01]  /*1f40*/  @!P6 FMUL R28, R28, R28 ;  /* 0x0000001c1c1ce220 */ /* 0x002fe20000400000 */
[----:B------:R-:W-:-:S05]  /*1f50*/  FSETP.GEU.AND P6, PT, R40, -126, PT ;  /* 0xc2fc00002800780b */ /* 0x000fca0003fce000 */
[----:B------:R-:W-:Y:S01]  /*1f60*/  @!P2 FMUL R37, R37, 0.5 ;  /* 0x3f0000002525a820 */ /* 0x000fe20000400000 */
[----:B------:R-:W1:Y:S01]  /*1f70*/  MUFU.EX2 R36, R36 ;  /* 0x0000002400247308 */ /* 0x000e620000000800 */
[----:B--2---:R-:W-:Y:S01]  /*1f80*/  @!P4 FMUL R29, R29, R29 ;  /* 0x0000001d1d1dc220 */ /* 0x004fe20000400000 */
[----:B------:R-:W-:-:S05]  /*1f90*/  FSETP.GEU.AND P4, PT, R41, -126, PT ;  /* 0xc2fc00002900780b */ /* 0x000fca0003f8e000 */
[----:B------:R-:W-:Y:S01]  /*1fa0*/  @!P6 FMUL R40, R40, 0.5 ;  /* 0x3f0000002828e820 */ /* 0x000fe20000400000 */
[----:B------:R-:W2:Y:S01]  /*1fb0*/  MUFU.EX2 R37, R37 ;  /* 0x0000002500257308 */ /* 0x000ea20000000800 */
[----:B---3--:R-:W-:Y:S01]  /*1fc0*/  @!P3 FMUL R32, R32, R32 ;  /* 0x000000202020b220 */ /* 0x008fe20000400000 */
[----:B------:R-:W-:-:S05]  /*1fd0*/  FSETP.GEU.AND P3, PT, R44, -126, PT ;  /* 0xc2fc00002c00780b */ /* 0x000fca0003f6e000 */
[----:B------:R-:W-:Y:S01]  /*1fe0*/  @!P4 FMUL R41, R41, 0.5 ;  /* 0x3f0000002929c820 */ /* 0x000fe20000400000 */
[----:B------:R-:W3:Y:S01]  /*1ff0*/  MUFU.EX2 R33, R33 ;  /* 0x0000002100217308 */ /* 0x000ee20000000800 */
[----:B-1----:R-:W-:Y:S01]  /*2000*/  @!P5 FMUL R36, R36, R36 ;  /* 0x000000242424d220 */ /* 0x002fe20000400000 */
[----:B------:R-:W-:-:S04]  /*2010*/  FSETP.NEU.AND P5, PT, R6, -INF , PT ;  /* 0xff8000000600780b */ /* 0x000fc80003fad000 */
[----:B------:R-:W-:Y:S01]  /*2020*/  FSEL R3, R6, RZ, P5 ;  /* 0x000000ff06037208 */ /* 0x000fe20002800000 */
[----:B------:R-:W-:Y:S01]  /*2030*/  @!P3 FMUL R44, R44, 0.5 ;  /* 0x3f0000002c2cb820 */ /* 0x000fe20000400000 */
[----:B------:R-:W-:Y:S01]  /*2040*/  FSETP.GEU.AND P5, PT, R49, -126, PT ;  /* 0xc2fc00003100780b */ /* 0x000fe20003fae000 */
[----:B--2---:R-:W-:Y:S01]  /*2050*/  @!P2 FMUL R37, R37, R37 ;  /* 0x000000252525a220 */ /* 0x004fe20000400000 */
[----:B------:R-:W-:Y:S01]  /*2060*/  FSETP.GEU.AND P2, PT, R48, -126, PT ;  /* 0xc2fc00003000780b */ /* 0x000fe20003f4e000 */
[----:B------:R-:W1:Y:S01]  /*2070*/  MUFU.EX2 R7, R40 ;  /* 0x0000002800077308 */ /* 0x000e620000000800 */
[----:B------:R-:W-:-:S04]  /*2080*/  FMUL R3, R3, UR6 ;  /* 0x0000000603037c20 */ /* 0x000fc80008400000 */
[--C-:B------:R-:W-:Y:S01]  /*2090*/  FFMA R30, R30, UR6, -R3.reuse ;  /* 0x000000061e1e7c23 */ /* 0x100fe20008000803 */
[----:B---3--:R-:W-:Y:S01]  /*20a0*/  @!P1 FMUL R33, R33, R33 ;  /* 0x0000002121219220 */ /* 0x008fe20000400000 */
[----:B------:R-:W-:Y:S01]  /*20b0*/  FSETP.GEU.AND P1, PT, R45, -126, PT ;  /* 0xc2fc00002d00780b */ /* 0x000fe20003f2e000 */
[----:B------:R-:W2:Y:S01]  /*20c0*/  MUFU.EX2 R10, R41 ;  /* 0x00000029000a7308 */ /* 0x000ea20000000800 */
[--C-:B------:R-:W-:Y:S01]  /*20d0*/  FFMA R31, R31, UR6, -R3.reuse ;  /* 0x000000061f1f7c23 */ /* 0x100fe20008000803 */
[----:B------:R-:W-:Y:S01]  /*20e0*/  @!P5 FMUL R49, R49, 0.5 ;  /* 0x3f0000003131d820 */ /* 0x000fe20000400000 */
[--C-:B------:R-:W-:Y:S01]  /*20f0*/  FFMA R26, R26, UR6, -R3.reuse ;  /* 0x000000061a1a7c23 */ /* 0x100fe20008000803 */
[----:B------:R-:W-:Y:S01]  /*2100*/  @!P2 FMUL R48, R48, 0.5 ;  /* 0x3f0000003030a820 */ /* 0x000fe20000400000 */
[--C-:B------:R-:W-:Y:S01]  /*2110*/  FFMA R27, R27, UR6, -R3.reuse ;  /* 0x000000061b1b7c23 */ /* 0x100fe20008000803 */
[--C-:B------:R-:W-:Y:S01]  /*2120*/  FFMA R34, R34, UR6, -R3.reuse ;  /* 0x0000000622227c23 */ /* 0x100fe20008000803 */
[--C-:B------:R-:W-:Y:S01]  /*2130*/  FFMA R35, R35, UR6, -R3.reuse ;  /* 0x0000000623237c23 */ /* 0x100fe20008000803 */
[----:B------:R-:W3:Y:S01]  /*2140*/  MUFU.EX2 R11, R48 ;  /* 0x00000030000b7308 */ /* 0x000ee20000000800 */
[----:B-1----:R-:W-:Y:S01]  /*2150*/  @!P6 FMUL R7, R7, R7 ;  /* 0x000000070707e220 */ /* 0x002fe20000400000 */
[----:B------:R-:W-:Y:S01]  /*2160*/  FSETP.GEU.AND P6, PT, R52, -126, PT ;  /* 0xc2fc00003400780b */ /* 0x000fe20003fce000 */
[--C-:B------:R-:W-:Y:S01]  /*2170*/  FFMA R38, R38, UR6, -R3.reuse ;  /* 0x0000000626267c23 */ /* 0x100fe20008000803 */
[----:B------:R-:W-:Y:S01]  /*2180*/  @!P1 FMUL R45, R45, 0.5 ;  /* 0x3f0000002d2d9820 */ /* 0x000fe20000400000 */
[--C-:B------:R-:W-:Y:S01]  /*2190*/  FFMA R39, R39, UR6, -R3.reuse ;  /* 0x0000000627277c23 */ /* 0x100fe20008000803 */
[--C-:B------:R-:W-:Y:S01]  /*21a0*/  FFMA R42, R42, UR6, -R3.reuse ;  /* 0x000000062a2a7c23 */ /* 0x100fe20008000803 */
[--C-:B------:R-:W-:Y:S01]  /*21b0*/  FFMA R43, R43, UR6, -R3.reuse ;  /* 0x000000062b2b7c23 */ /* 0x100fe20008000803 */
[----:B------:R-:W1:Y:S01]  /*21c0*/  MUFU.EX2 R8, R49 ;  /* 0x0000003100087308 */ /* 0x000e620000000800 */
[----:B--2---:R-:W-:Y:S01]  /*21d0*/  @!P4 FMUL R10, R10, R10 ;  /* 0x0000000a0a0ac220 */ /* 0x004fe20000400000 */
[----:B------:R-:W-:Y:S01]  /*21e0*/  FSETP.GEU.AND P4, PT, R53, -126, PT ;  /* 0xc2fc00003500780b */ /* 0x000fe20003f8e000 */
[--C-:B------:R-:W-:Y:S01]  /*21f0*/  FFMA R46, R46, UR6, -R3.reuse ;  /* 0x000000062e2e7c23 */ /* 0x100fe20008000803 */
[--C-:B------:R-:W-:Y:S01]  /*2200*/  FFMA R47, R47, UR6, -R3.reuse ;  /* 0x000000062f2f7c23 */ /* 0x100fe20008000803 */
[--C-:B------:R-:W-:Y:S01]  /*2210*/  FFMA R50, R50, UR6, -R3.reuse ;  /* 0x0000000632327c23 */ /* 0x100fe20008000803 */
[--C-:B------:R-:W-:Y:S01]  /*2220*/  FFMA R51, R51, UR6, -R3.reuse ;  /* 0x0000000633337c23 */ /* 0x100fe20008000803 */
[----:B------:R-:W-:Y:S01]  /*2230*/  @!P6 FMUL R52, R52, 0.5 ;  /* 0x3f0000003434e820 */ /* 0x000fe20000400000 */
[----:B------:R-:W2:Y:S01]  /*2240*/  MUFU.EX2 R9, R44 ;  /* 0x0000002c00097308 */ /* 0x000ea20000000800 */
[----:B---3--:R-:W-:Y:S01]  /*2250*/  @!P2 FMUL R11, R11, R11 ;  /* 0x0000000b0b0ba220 */ /* 0x008fe20000400000 */
[----:B------:R-:W-:Y:S01]  /*2260*/  FSETP.GEU.AND P2, PT, R30, -126, PT ;  /* 0xc2fc00001e00780b */ /* 0x000fe20003f4e000 */
[--C-:B------:R-:W-:Y:S01]  /*2270*/  FFMA R54, R54, UR6, -R3.reuse ;  /* 0x0000000636367c23 */ /* 0x100fe20008000803 */
[----:B------:R-:W-:Y:S01]  /*2280*/  FFMA R3, R55, UR6, -R3 ;  /* 0x0000000637037c23 */ /* 0x000fe20008000803 */
[----:B------:R-:W-:Y:S01]  /*2290*/  FADD R5, R24, R7 ;  /* 0x0000000718057221 */ /* 0x000fe20000000000 */
[----:B------:R-:W-:Y:S01]  /*22a0*/  FADD R48, R32, R11 ;  /* 0x0000000b20307221 */ /* 0x000fe20000000000 */
[----:B------:R-:W-:Y:S01]  /*22b0*/  @!P4 FMUL R53, R53, 0.5 ;  /* 0x3f0000003535c820 */ /* 0x000fe20000400000 */
[----:B------:R-:W3:Y:S01]  /*22c0*/  MUFU.EX2 R12, R45 ;  /* 0x0000002d000c7308 */ /* 0x000ee20000000800 */
[----:B-1----:R-:W-:Y:S01]  /*22d0*/  @!P5 FMUL R8, R8, R8 ;  /* 0x000000080808d220 */ /* 0x002fe20000400000 */
[----:B------:R-:W-:Y:S01]  /*22e0*/  FSETP.GEU.AND P5, PT, R31, -126, PT ;  /* 0xc2fc00001f00780b */ /* 0x000fe20003fae000 */
[----:B------:R-:W-:Y:S01]  /*22f0*/  FADD R5, R5, R48 ;  /* 0x0000003005057221 */ /* 0x000fe20000000000 */
[----:B------:R-:W-:Y:S01]  /*2300*/  F2FP.BF16.F32.PACK_AB R24, R25, R24 ;  /* 0x000000181918723e */ /* 0x000fe200000010ff */
[----:B------:R-:W-:Y:S01]  /*2310*/  FADD R49, R33, R8 ;  /* 0x0000000821317221 */ /* 0x000fe20000000000 */
[----:B------:R-:W-:Y:S01]  /*2320*/  F2FP.BF16.F32.PACK_AB R84, R8, R11 ;  /* 0x0000000b0854723e */ /* 0x000fe200000010ff */
        /* <DEDUP_REMOVED lines=13> */
[----:B------:R1:W4:Y:S01]  /*2400*/  MUFU.EX2 R15, R26 ;  /* 0x0000001a000f7308 */ /* 0x0003220000000800 */
[----:B--2---:R-:W-:Y:S01]  /*2410*/  @!P4 FMUL R14, R14, R14 ;  /* 0x0000000e0e0ec220 */ /* 0x004fe20000400000 */
[----:B------:R-:W-:-:S03]  /*2420*/  FSETP.GEU.AND P4, PT, R35, -126, PT ;  /* 0xc2fc00002300780b */ /* 0x000fc60003f8e000 */
[----:B------:R-:W-:Y:S01]  /*2430*/  FADD R52, R37, R14 ;  /* 0x0000000e25347221 */ /* 0x000fe20000000000 */
[----:B------:R-:W-:Y:S01]  /*2440*/  F2FP.BF16.F32.PACK_AB R86, R14, R13 ;  /* 0x0000000d0e56723e */ /* 0x000fe200000010ff */
[----:B------:R-:W-:Y:S01]  /*2450*/  @!P6 FMUL R34, R34, 0.5 ;  /* 0x3f0000002222e820 */ /* 0x000fe20000400000 */
[----:B------:R2:W5:Y:S01]  /*2460*/  MUFU.EX2 R20, R27 ;  /* 0x0000001b00147308 */ /* 0x0005620000000800 */
[----:B---3--:R-:W-:Y:S01]  /*2470*/  @!P2 FMUL R30, R30, R30 ;  /* 0x0000001e1e1ea220 */ /* 0x008fe20000400000 */
[----:B------:R-:W-:Y:S01]  /*2480*/  FSETP.GEU.AND P2, PT, R42, -126, PT ;  /* 0xc2fc00002a00780b */ /* 0x000fe20003f4e000 */
[----:B-1----:R-:W-:-:S04]  /*2490*/  FADD R26, R25, R10 ;  /* 0x0000000a191a7221 */ /* 0x002fc80000000000 */
[----:B------:R-:W-:Y:S01]  /*24a0*/  @!P4 FMUL R35, R35, 0.5 ;  /* 0x3f0000002323c820 */ /* 0x000fe20000400000 */
[----:B------:R-:W1:Y:S01]  /*24b0*/  MUFU.EX2 R31, R31 ;  /* 0x0000001f001f7308 */ /* 0x000e620000000800 */
[----:B----4-:R-:W-:Y:S01]  /*24c0*/  @!P3 FMUL R15, R15, R15 ;  /* 0x0000000f0f0fb220 */ /* 0x010fe20000400000 */
[----:B------:R-:W-:Y:S01]  /*24d0*/  FSETP.GEU.AND P3, PT, R38, -126, PT ;  /* 0xc2fc00002600780b */ /* 0x000fe20003f6e000 */
[----:B------:R-:W-:Y:S01]  /*24e0*/  FADD R26, R26, R49 ;  /* 0x000000311a1a7221 */ /* 0x000fe20000000000 */
[----:B--2---:R-:W-:-:S03]  /*24f0*/  FADD R27, R28, R9 ;  /* 0x000000091c1b7221 */ /* 0x004fc60000000000 */
[----:B------:R-:W-:Y:S01]  /*2500*/  @!P2 FMUL R42, R42, 0.5 ;  /* 0x3f0000002a2aa820 */ /* 0x000fe20000400000 */
[----:B------:R-:W2:Y:S01]  /*2510*/  MUFU.EX2 R34, R34 ;  /* 0x0000002200227308 */ /* 0x000ea20000000800 */
[----:B-----5:R-:W-:Y:S01]  /*2520*/  @!P1 FMUL R20, R20, R20 ;  /* 0x0000001414149220 */ /* 0x020fe20000400000 */
[----:B------:R-:W-:-:S04]  /*2530*/  FSETP.GEU.AND P1, PT, R39, -126, PT ;  /* 0xc2fc00002700780b */ /* 0x000fc80003f2e000 */
[----:B------:R-:W-:Y:S01]  /*2540*/  F2FP.BF16.F32.PACK_AB R25, R20, R15 ;  /* 0x0000000f1419723e */ /* 0x000fe200000010ff */
        /* <DEDUP_REMOVED lines=25> */
[----:B------:R3:W4:Y:S01]  /*26e0*/  MUFU.EX2 R40, R47 ;  /* 0x0000002f00287308 */ /* 0x0007220000000800 */
[----:B-1----:R-:W-:Y:S01]  /*26f0*/  @!P5 FMUL R43, R43, R43 ;  /* 0x0000002b2b2bd220 */ /* 0x002fe20000400000 */
[----:B------:R-:W-:-:S04]  /*2700*/  FSETP.GEU.AND P5, PT, R3, -126, PT ;  /* 0xc2fc00000300780b */ /* 0x000fc80003fae000 */
[----:B------:R-:W-:Y:S01]  /*2710*/  F2FP.BF16.F32.PACK_AB R53, R43, R42 ;  /* 0x0000002a2b35723e */ /* 0x000fe200000010ff */
[----:B------:R-:W-:Y:S01]  /*2720*/  @!P2 FMUL R54, R54, 0.5 ;  /* 0x3f0000003636a820 */ /* 0x000fe20000400000 */
[----:B------:R1:W5:Y:S01]  /*2730*/  MUFU.EX2 R41, R50 ;  /* 0x0000003200297308 */ /* 0x0003620000000800 */
[----:B---3--:R-:W-:Y:S01]  /*2740*/  FADD R47, R29, R12 ;  /* 0x0000000c1d2f7221 */ /* 0x008fe20000000000 */
[----:B--2---:R-:W-:-:S03]  /*2750*/  @!P6 FMUL R21, R21, R21 ;  /* 0x000000151515e220 */ /* 0x004fc60000400000 */
[----:B------:R-:W-:Y:S01]  /*2760*/  FADD R47, R47, R52 ;  /* 0x000000342f2f7221 */ /* 0x000fe20000000000 */
[----:B------:R-:W-:Y:S01]  /*2770*/  FADD R48, R30, R21 ;  /* 0x000000151e307221 */ /* 0x000fe20000000000 */
[----:B------:R-:W-:Y:S01]  /*2780*/  @!P5 FMUL R3, R3, 0.5 ;  /* 0x3f0000000303d820 */ /* 0x000fe20000400000 */
[----:B------:R-:W2:Y:S01]  /*2790*/  MUFU.EX2 R44, R51 ;  /* 0x00000033002c7308 */ /* 0x000ea20000000800 */
[----:B------:R-:W-:Y:S01]  /*27a0*/  FADD R26, R26, R47 ;  /* 0x0000002f1a1a7221 */ /* 0x000fe20000000000 */
[----:B-1----:R-:W-:Y:S01]  /*27b0*/  FADD R50, R36, R13 ;  /* 0x0000000d24327221 */ /* 0x002fe20000000000 */
[----:B------:R-:W-:Y:S01]  /*27c0*/  MOV R47, UR17 ;  /* 0x00000011002f7c02 */ /* 0x000fe20008000f00 */
[----:B----4-:R-:W-:Y:S01]  /*27d0*/  @!P4 FMUL R40, R40, R40 ;  /* 0x000000282828c220 */ /* 0x010fe20000400000 */
[----:B------:R-:W-:Y:S01]  /*27e0*/  UIADD3 UR17, UR49, 0x1, URZ ;  /* 0x0000000131117890 */ /* 0x000fe2000fffe03f */
[----:B------:R-:W-:Y:S01]  /*27f0*/  FADD R50, R27, R50 ;  /* 0x000000321b327221 */ /* 0x000fe20000000000 */
[----:B------:R-:W-:Y:S01]  /*2800*/  FADD R27, R20, R43 ;  /* 0x0000002b141b7221 */ /* 0x000fe20000000000 */
[----:B------:R1:W3:Y:S01]  /*2810*/  MUFU.EX2 R45, R54 ;  /* 0x00000036002d7308 */ /* 0x0002e20000000800 */
[----:B-----5:R-:W-:Y:S01]  /*2820*/  @!P3 FMUL R41, R41, R41 ;  /* 0x000000292929b220 */ /* 0x020fe20000400000 */
[----:B------:R-:W-:Y:S01]  /*2830*/  FADD R49, R31, R40 ;  /* 0x000000281f317221 */ /* 0x000fe20000000000 */
[----:B------:R-:W-:Y:S01]  /*2840*/  UISETP.NE.AND UP0, UPT, UR17, 0x5, UPT ;  /* 0x000000051100788c */ /* 0x000fe2000bf05270 */
[----:B------:R-:W-:Y:S01]  /*2850*/  FADD R5, R5, R50 ;  /* 0x0000003205057221 */ /* 0x000fe20000000000 */
[----:B------:R-:W-:Y:S01]  /*2860*/  FADD R52, R34, R41 ;  /* 0x0000002922347221 */ /* 0x000fe20000000000 */
[----:B------:R4:W-:Y:S01]  /*2870*/  SYNCS.ARRIVE.TRANS64.A1T0 RZ, [R47+UR19], RZ ;  /* 0x000000ff2fff79a7 */ /* 0x0009e20008100013 */
[----:B------:R-:W-:Y:S01]  /*2880*/  USEL UR6, URZ, 0x1, UP0 ;  /* 0x000000013f067887 */ /* 0x000fe20008000000 */
[----:B------:R5:W4:Y:S01]  /*2890*/  MUFU.EX2 R46, R3 ;  /* 0x00000003002e7308 */ /* 0x000b220000000800 */
[----:B--2---:R-:W-:Y:S01]  /*28a0*/  @!P1 FMUL R44, R44, R44 ;  /* 0x0000002c2c2c9220 */ /* 0x004fe20000400000 */
[----:B------:R-:W-:Y:S01]  /*28b0*/  USEL UR17, UR17, URZ, UP0 ;  /* 0x0000003f11117287 */ /* 0x000fe20008000000 */
[----:B------:R-:W-:-:S02]  /*28c0*/  F2FP.BF16.F32.PACK_AB R50, R37, R36 ;  /* 0x000000242532723e */ /* 0x000fc400000010ff */
[----:B-1----:R-:W-:Y:S01]  /*28d0*/  FADD R54, R35, R44 ;  /* 0x0000002c23367221 */ /* 0x002fe20000000000 */
[----:B------:R-:W-:Y:S02]  /*28e0*/  LOP3.LUT R23, R23, UR6, RZ, 0x3c, !PT ;  /* 0x0000000617177c12 */ /* 0x000fe4000f8e3cff */
[----:B------:R-:W-:Y:S01]  /*28f0*/  F2FP.BF16.F32.PACK_AB R55, R40, R21 ;  /* 0x000000152837723e */ /* 0x000fe200000010ff */
[----:B---3--:R-:W-:Y:S01]  /*2900*/  @!P2 FMUL R45, R45, R45 ;  /* 0x0000002d2d2da220 */ /* 0x008fe20000400000 */
[----:B-----5:R-:W-:Y:S01]  /*2910*/  FADD R3, R15, R42 ;  /* 0x0000002a0f037221 */ /* 0x020fe20000000000 */
[----:B------:R-:W-:Y:S01]  /*2920*/  FADD R27, R27, R54 ;  /* 0x000000361b1b7221 */ /* 0x000fe20000000000 */
[----:B------:R-:W-:Y:S01]  /*2930*/  F2FP.BF16.F32.PACK_AB R54, R12, R9 ;  /* 0x000000090c36723e */ /* 0x000fe200000010ff */
[----:B------:R-:W-:Y:S01]  /*2940*/  FADD R51, R38, R45 ;  /* 0x0000002d26337221 */ /* 0x000fe20000000000 */
[----:B------:R-:W-:Y:S01]  /*2950*/  FADD R3, R3, R52 ;  /* 0x0000003403037221 */ /* 0x000fe20000000000 */
[----:B------:R-:W-:Y:S01]  /*2960*/  F2FP.BF16.F32.PACK_AB R52, R10, R7 ;  /* 0x000000070a34723e */ /* 0x000fe200000010ff */
[----:B----4-:R-:W-:Y:S01]  /*2970*/  @!P5 FMUL R46, R46, R46 ;  /* 0x0000002e2e2ed220 */ /* 0x010fe20000400000 */
[----:B------:R-:W-:Y:S01]  /*2980*/  FADD R48, R48, R51 ;  /* 0x0000003330307221 */ /* 0x000fe20000000000 */
[----:B------:R-:W-:-:S02]  /*2990*/  F2FP.BF16.F32.PACK_AB R51, R39, R38 ;  /* 0x000000262733723e */ /* 0x000fc400000010ff */
[----:B------:R-:W-:Y:S01]  /*29a0*/  FADD R56, R39, R46 ;  /* 0x0000002e27387221 */ /* 0x000fe20000000000 */
[----:B------:R-:W-:Y:S01]  /*29b0*/  FADD R48, R3, R48 ;  /* 0x0000003003307221 */ /* 0x000fe20000000000 */
[----:B------:R-:W-:Y:S01]  /*29c0*/  FADD R3, R5, R26 ;  /* 0x0000001a05037221 */ /* 0x000fe20000000000 */
[----:B------:R-:W-:Y:S01]  /*29d0*/  F2FP.BF16.F32.PACK_AB R26, R29, R28 ;  /* 0x0000001c1d1a723e */ /* 0x000fe200000010ff */
[----:B------:R-:W-:Y:S01]  /*29e0*/  FADD R56, R49, R56 ;  /* 0x0000003831387221 */ /* 0x000fe20000000000 */
[----:B------:R-:W-:Y:S02]  /*29f0*/  F2FP.BF16.F32.PACK_AB R49, R35, R34 ;  /* 0x000000222331723e */ /* 0x000fe400000010ff */
[----:B------:R-:W-:Y:S01]  /*2a00*/  F2FP.BF16.F32.PACK_AB R85, R44, R41 ;  /* 0x000000292c55723e */ /* 0x000fe200000010ff */
[----:B------:R-:W-:-:S04]  /*2a10*/  FADD R27, R27, R56 ;  /* 0x000000381b1b7221 */ /* 0x000fc80000000000 */
[----:B------:R-:W-:Y:S01]  /*2a20*/  FADD R5, R48, R27 ;  /* 0x0000001b30057221 */ /* 0x000fe20000000000 */
[----:B------:R-:W-:Y:S02]  /*2a30*/  F2FP.BF16.F32.PACK_AB R48, R33, R32 ;  /* 0x000000202130723e */ /* 0x000fe400000010ff */
[----:B------:R-:W-:Y:S01]  /*2a40*/  F2FP.BF16.F32.PACK_AB R27, R31, R30 ;  /* 0x0000001e1f1b723e */ /* 0x000fe200000010ff */
[----:B------:R-:W-:Y:S06]  /*2a50*/  @!P0 BRA `(.L_x_21) ;  /* 0x0000000000048947 */ /* 0x000fec0003800000 */
[----:B------:R-:W-:Y:S01]  /*2a60*/  BPT.TRAP 0x1 ;  /* 0x000000040000795c */ /* 0x000fe20000300000 */
.L_x_21:
[----:B------:R-:W-:Y:S01]  /*2a70*/  ULEA UR6, UR17, UR41, 0x3 ;  /* 0x0000002911067291 */ /* 0x000fe2000f8e183f */
[----:B------:R-:W-:-:S08]  /*2a80*/  SHF.L.U32 R7, R23, 0x1f, RZ ;  /* 0x0000001f17077819 */ /* 0x000fd000000006ff */
[----:B------:R-:W1:Y:S02]  /*2a90*/  SYNCS.PHASECHK.TRANS64.TRYWAIT P1, [UR6+0xca00], R7 ;  /* 0x00ca0007ff0075a7 */ /* 0x000e640008020146 */
[----:B-1----:R-:W-:Y:S05]  /*2aa0*/  @!P1 BRA `(.L_x_22) ;  /* 0x0000007400149947 */ /* 0x002fea0003800000 */
.L_x_127:
[----:B------:R-:W-:Y:S01]  /*2ab0*/  UIMAD UR10, UR17, 0x180, UR42 ;  /* 0x00000180110a78a4 */ /* 0x000fe2000f8e022a */
[----:B------:R-:W-:Y:S01]  /*2ac0*/  WARPGROUP.ARRIVE ;  /* 0x00000000000079c5 */ /* 0x000fe20000000000 */
[----:B------:R-:W-:Y:S01]  /*2ad0*/  UMOV UR7, 0xc0000010 ;  /* 0xc000001000077882 */ /* 0x000fe20000000000 */
[----:B------:R-:W-:Y:S01]  /*2ae0*/  F2FP.BF16.F32.PACK_AB R87, R46, R45 ;  /* 0x0000002d2e57723e */ /* 0x000fe200000010ff */
[----:B------:R-:W-:Y:S02]  /*2af0*/  UIADD3 UR11, UR10, 0x80, URZ ;  /* 0x000000800a0b7890 */ /* 0x000fe4000fffe03f */
[----:B------:R-:W-:Y:S02]  /*2b00*/  UIADD3 UR14, UR10, 0x100, URZ ;  /* 0x000001000a0e7890 */ /* 0x000fe4000fffe03f */
[----:B------:R-:W-:Y:S02]  /*2b10*/  UMOV UR6, UR10 ;  /* 0x0000000a00067c82 */ /* 0x000fe40008000000 */
[----:B------:R-:W-:Y:S01]  /*2b20*/  HGMMA.64x16x16.F32.BF16 R72, R24, gdesc[UR4].tnspB, RZ, !UPT, gsb0 ;  /* 0x4020000418487df0 */ /* 0x000fe2000c0018ff */
[----:B------:R-:W-:Y:S01]  /*2b30*/  UMOV UR6, UR11 ;  /* 0x0000000b00067c82 */ /* 0x000fe20008000000 */
[----:B------:R-:W-:Y:S01]  /*2b40*/  UMOV UR7, 0xc0000010 ;  /* 0xc000001000077882 */ /* 0x000fe20000000000 */
[----:B------:R-:W-:Y:S01]  /*2b50*/  UIADD3 UR11, UR10, 0xa0, URZ ;  /* 0x000000a00a0b7890 */ /* 0x000fe2000fffe03f */
[----:B------:R-:W-:-:S02]  /*2b60*/  WARPGROUP.DEPBAR.LE gsb0, 0x0 ;  /* 0x00008000000079c5 */ /* 0x000fc40000010000 */
[----:B------:R-:W-:-:S06]  /*2b70*/  WARPGROUP.ARRIVE ;  /* 0x00000000000079c5 */ /* 0x000fcc0000000000 */
[----:B------:R-:W-:Y:S01]  /*2b80*/  HGMMA.64x16x16.F32.BF16 R64, R24, gdesc[UR4].tnspB, RZ, !UPT, gsb0 ;  /* 0x4020000418407df0 */ /* 0x000fe2000c0018ff */
[----:B------:R-:W-:Y:S01]  /*2b90*/  UMOV UR6, UR14 ;  /* 0x0000000e00067c82 */ /* 0x000fe20008000000 */
[----:B------:R-:W-:Y:S01]  /*2ba0*/  UMOV UR7, 0xc0000010 ;  /* 0xc000001000077882 */ /* 0x000fe20000000000 */
[----:B------:R-:W-:Y:S01]  /*2bb0*/  UIADD3 UR14, UR10, 0x120, URZ ;  /* 0x000001200a0e7890 */ /* 0x000fe2000fffe03f */
[----:B------:R-:W-:Y:S02]  /*2bc0*/  WARPGROUP.DEPBAR.LE gsb0, 0x0 ;  /* 0x00008000000079c5 */ /* 0x000fe40000010000 */
[----:B------:R-:W-:-:S06]  /*2bd0*/  WARPGROUP.ARRIVE ;  /* 0x00000000000079c5 */ /* 0x000fcc0000000000 */
[----:B------:R-:W-:Y:S01]  /*2be0*/  HGMMA.64x16x16.F32.BF16 R56, R24, gdesc[UR4].tnspB, RZ, !UPT, gsb0 ;  /* 0x4020000418387df0 */ /* 0x000fe2000c0018ff */
[----:B------:R-:W-:Y:S01]  /*2bf0*/  UIADD3 UR6, UR10, 0x20, URZ ;  /* 0x000000200a067890 */ /* 0x000fe2000fffe03f */
[----:B------:R-:W-:Y:S01]  /*2c00*/  UMOV UR7, 0xc0000010 ;  /* 0xc000001000077882 */ /* 0x000fe20000000000 */
[----:B------:R-:W-:Y:S02]  /*2c10*/  WARPGROUP.DEPBAR.LE gsb0, 0x0 ;  /* 0x00008000000079c5 */ /* 0x000fe40000010000 */
[----:B------:R-:W-:-:S06]  /*2c20*/  WARPGROUP.ARRIVE ;  /* 0x00000000000079c5 */ /* 0x000fcc0000000000 */
[----:B------:R-:W-:Y:S01]  /*2c30*/  HGMMA.64x16x16.F32.BF16 R72, R48, gdesc[UR4].tnspB, R72, gsb0 ;  /* 0x4020000430487df0 */ /* 0x000fe20008001848 */
[----:B------:R-:W-:Y:S01]  /*2c40*/  UMOV UR6, UR11 ;  /* 0x0000000b00067c82 */ /* 0x000fe20008000000 */
[----:B------:R-:W-:Y:S01]  /*2c50*/  UMOV UR7, 0xc0000010 ;  /* 0xc000001000077882 */ /* 0x000fe20000000000 */
[----:B------:R-:W-:Y:S01]  /*2c60*/  UIADD3 UR11, UR10, 0xc0, URZ ;  /* 0x000000c00a0b7890 */ /* 0x000fe2000fffe03f */
        /* <DEDUP_REMOVED lines=22> */
[----:B------:R-:W-:Y:S02]  /*2dd0*/  WARPGROUP.DEPBAR.LE gsb0, 0x0 ;  /* 0x00008000000079c5 */ /* 0x000fe40000010000 */
[----:B------:R-:W-:-:S06]  /*2de0*/  WARPGROUP.ARRIVE ;  /* 0x00000000000079c5 */ /* 0x000fcc0000000000 */
[----:B------:R-:W-:Y:S01]  /*2df0*/  HGMMA.64x16x16.F32.BF16 R56, R52, gdesc[UR4].tnspB, R56, gsb0 ;  /* 0x4020000434387df0 */ /* 0x000fe20008001838 */
[----:B------:R-:W-:Y:S01]  /*2e00*/  UIADD3 UR6, UR10, 0x60, URZ ;  /* 0x000000600a067890 */ /* 0x000fe2000fffe03f */
        /* <DEDUP_REMOVED lines=10> */
[----:B------:R-:W-:Y:S01]  /*2eb0*/  UMOV UR6, UR10 ;  /* 0x0000000a00067c82 */ /* 0x000fe20008000000 */
[----:B------:R-:W-:Y:S01]  /*2ec0*/  UMOV UR7, 0xc0000010 ;  /* 0xc000001000077882 */ /* 0x000fe20000000000 */
[----:B------:R-:W-:Y:S02]  /*2ed0*/  WARPGROUP.DEPBAR.LE gsb0, 0x0 ;  /* 0x00008000000079c5 */ /* 0x000fe40000010000 */
[----:B------:R-:W-:-:S06]  /*2ee0*/  WARPGROUP.ARRIVE ;  /* 0x00000000000079c5 */ /* 0x000fcc0000000000 */
[----:B------:R-:W-:Y:S03]  /*2ef0*/  HGMMA.64x16x16.F32.BF16 R56, R84, gdesc[UR4].tnspB, R56, gsb0 ;  /* 0x4020000454387df0 */ /* 0x000fe60008001838 */
[----:B------:R-:W-:Y:S02]  /*2f00*/  WARPGROUP.DEPBAR.LE gsb0, 0x0 ;  /* 0x00008000000079c5 */ /* 0x000fe40000010000 */
[----:B------:R-:W-:Y:S05]  /*2f10*/  @!P0 BRA `(.L_x_23) ;  /* 0x0000000000048947 */ /* 0x000fea0003800000 */
[----:B------:R-:W-:Y:S01]  /*2f20*/  BPT.TRAP 0x1 ;  /* 0x000000040000795c */ /* 0x000fe20000300000 */
.L_x_23:
[----:B------:R-:W-:Y:S02]  /*2f30*/  UISETP.GT.U32.AND UP0, UPT, UR47, 0x1, UPT ;  /* 0x000000012f00788c */ /* 0x000fe4000bf04070 */
[----:B------:R-:W-:-:S04]  /*2f40*/  UIADD3 UR18, UR18, 0xca28, URZ ;  /* 0x0000ca2812127890 */ /* 0x000fc8000fffe03f */
[----:B------:R-:W-:Y:S01]  /*2f50*/  PLOP3.LUT P1, PT, PT, PT, UP0, 0x80, 0x0 ;  /* 0x000000000000781c */ /* 0x000fe20003f2f008 */
[----:B------:R-:W-:-:S09]  /*2f60*/  UPRMT UR18, URZ, 0x654, UR18 ;  /* 0x000006543f127896 */ /* 0x000fd20008000012 */
[----:B------:R-:W-:Y:S03]  /*2f70*/  SYNCS.ARRIVE.TRANS64.RED.A1T0 RZ, [UR18], RZ ;  /* 0x000000ffffff79a7 */ /* 0x000fe60008100412 */
[----:B------:R-:W-:Y:S05]  /*2f80*/  @P1 BRA `(.L_x_24) ;  /* 0x0000000000041947 */ /* 0x000fea0003800000 */
[----:B------:R-:W-:Y:S01]  /*2f90*/  BPT.TRAP 0x1 ;  /* 0x000000040000795c */ /* 0x000fe20000300000 */
.L_x_24:
[----:B------:R-:W-:Y:S01]  /*2fa0*/  UIADD3 UR49, UR17, 0x1, URZ ;  /* 0x0000000111317890 */ /* 0x000fe2000fffe03f */
[----:B------:R-:W-:Y:S01]  /*2fb0*/  ISETP.GE.AND P2, PT, R0, 0x4, PT ;  /* 0x000000040000780c */ /* 0x000fe20003f46270 */
[----:B-1----:R-:W-:Y:S02]  /*2fc0*/  VIADD R7, R18, 0x40 ;  /* 0x0000004012077836 */ /* 0x002fe40000000000 */
[----:B------:R-:W-:Y:S01]  /*2fd0*/  UISETP.NE.AND UP0, UPT, UR49, 0x5, UPT ;  /* 0x000000053100788c */ /* 0x000fe2000bf05270 */
[----:B------:R-:W-:-:S03]  /*2fe0*/  VIADD R8, R0, 0xfffffffe ;  /* 0xfffffffe00087836 */ /* 0x000fc60000000000 */
[----:B------:R-:W-:Y:S02]  /*2ff0*/  USEL UR6, URZ, 0x1, UP0 ;  /* 0x000000013f067887 */ /* 0x000fe40008000000 */
[----:B------:R-:W-:-:S04]  /*3000*/  USEL UR49, UR49, URZ, UP0 ;  /* 0x0000003f31317287 */ /* 0x000fc80008000000 */
[----:B------:R-:W-:Y:S01]  /*3010*/  LOP3.LUT R23, R23, UR6, RZ, 0x3c, !PT ;  /* 0x0000000617177c12 */ /* 0x000fe2000f8e3cff */
[----:B------:R-:W-:Y:S07]  /*3020*/  @!P2 BRA `(.L_x_25) ;  /* 0x0000001800c4a947 */ /* 0x000fee0003800000 */
[----:B------:R-:W-:Y:S01]  /*3030*/  VIADD R0, R0, 0xfffffffd ;  /* 0xfffffffd00007836 */ /* 0x000fe20000000000 */
[----:B------:R-:W-:Y:S01]  /*3040*/  ULDC UR18, c[0x0][0x604] ;  /* 0x0001810000127ab9 */ /* 0x000fe20000000800 */
[----:B------:R-:W-:Y:S02]  /*3050*/  IMAD.MOV.U32 R9, RZ, RZ, R4 ;  /* 0x000000ffff097224 */ /* 0x000fe400078e0004 */
[----:B------:R-:W-:-:S07]  /*3060*/  IMAD.MOV.U32 R11, RZ, RZ, R6 ;  /* 0x000000ffff0b7224 */ /* 0x000fce00078e0006 */
.L_x_36:
[----:B------:R-:W-:Y:S01]  /*3070*/  MOV R8, R0 ;  /* 0x0000000000087202 */ /* 0x000fe20000000f00 */
[----:B------:R-:W-:Y:S06]  /*3080*/  @!P0 BRA `(.L_x_26) ;  /* 0x0000000000048947 */ /* 0x000fec0003800000 */
[----:B------:R-:W-:Y:S01]  /*3090*/  BPT.TRAP 0x1 ;  /* 0x000000040000795c */ /* 0x000fe20000300000 */
.L_x_26:
[----:B------:R-:W-:Y:S01]  /*30a0*/  ULEA UR6, UR49, UR41, 0x3 ;  /* 0x0000002931067291 */ /* 0x000fe2000f8e183f */
[----:B------:R-:W-:-:S08]  /*30b0*/  SHF.L.U32 R0, R23, 0x1f, RZ ;  /* 0x0000001f17007819 */ /* 0x000fd000000006ff */
[----:B------:R-:W1:Y:S02]  /*30c0*/  SYNCS.PHASECHK.TRANS64.TRYWAIT P2, [UR6+0xca00], R0 ;  /* 0x00ca0000ff0075a7 */ /* 0x000e640008040146 */
[----:B-1----:R-:W-:Y:S05]  /*30d0*/  @!P2 BRA `(.L_x_27) ;  /* 0x0000006c00a0a947 */ /* 0x002fea0003800000 */
.L_x_128:
[----:B------:R-:W-:Y:S01]  /*30e0*/  UIMAD UR14, UR49, 0x180, UR44 ;  /* 0x00000180310e78a4 */ /* 0x000fe2000f8e022c */
[----:B------:R-:W-:Y:S01]  /*30f0*/  WARPGROUP.ARRIVE ;  /* 0x00000000000079c5 */ /* 0x000fe20000000000 */
[----:B------:R-:W-:Y:S01]  /*3100*/  UMOV UR15, 0xc0000010 ;  /* 0xc0000010000f7882 */ /* 0x000fe20000000000 */
[----:B------:R-:W-:Y:S01]  /*3110*/  UMOV UR7, 0xc0000010 ;  /* 0xc000001000077882 */ /* 0x000fe20000000000 */
[----:B------:R-:W-:Y:S02]  /*3120*/  UIADD3 UR6, UR14, 0x80, URZ ;  /* 0x000000800e067890 */ /* 0x000fe4000fffe03f */
[----:B------:R-:W-:Y:S01]  /*3130*/  UIADD3 UR10, UR14, 0x100, URZ ;  /* 0x000001000e0a7890 */ /* 0x000fe2000fffe03f */
[----:B------:R-:W-:Y:S02]  /*3140*/  UMOV UR11, 0xc0000010 ;  /* 0xc0000010000b7882 */ /* 0x000fe40000000000 */
[----:B------:R-:W-:Y:S03]  /*3150*/  HGMMA.64x64x16.F32.BF16 R24, gdesc[UR12], RZ, !UPT, gsb0 ;  /* 0x00e000000c1879f0 */ /* 0x000fe6000c0018ff */
[----:B------:R-:W-:-:S02]  /*3160*/  WARPGROUP.DEPBAR.LE gsb0, 0x0 ;  /* 0x00008000000079c5 */ /* 0x000fc40000010000 */
[----:B------:R-:W-:-:S06]  /*3170*/  WARPGROUP.ARRIVE ;  /* 0x00000000000079c5 */ /* 0x000fcc0000000000 */
[----:B------:R-:W-:Y:S03]  /*3180*/  HGMMA.64x64x16.F32.BF16 R24, gdesc[UR4], R24, gsb0 ;  /* 0x00e00000041879f0 */ /* 0x000fe60008001818 */
[----:B------:R-:W-:Y:S02]  /*3190*/  WARPGROUP.DEPBAR.LE gsb0, 0x0 ;  /* 0x00008000000079c5 */ /* 0x000fe40000010000 */
[----:B------:R-:W-:-:S06]  /*31a0*/  WARPGROUP.ARRIVE ;  /* 0x00000000000079c5 */ /* 0x000fcc0000000000 */
[----:B------:R-:W-:Y:S01]  /*31b0*/  HGMMA.64x64x16.F32.BF16 R24, gdesc[UR8], R24, gsb0 ;  /* 0x00e00000081879f0 */ /* 0x000fe20008001818 */
[----:B------:R-:W-:-:S04]  /*31c0*/  UIADD3 UR10, UR49, 0x1, URZ ;  /* 0x00000001310a7890 */ /* 0x000fc8000fffe03f */
[----:B------:R-:W-:-:S04]  /*31d0*/  UISETP.NE.AND UP0, UPT, UR10, 0x5, UPT ;  /* 0x000000050a00788c */ /* 0x000fc8000bf05270 */
[----:B------:R-:W-:Y:S02]  /*31e0*/  USEL UR6, URZ, 0x1, UP0 ;  /* 0x000000013f067887 */ /* 0x000fe40008000000 */
[----:B------:R-:W-:-:S04]  /*31f0*/  USEL UR10, UR10, URZ, UP0 ;  /* 0x0000003f0a0a7287 */ /* 0x000fc80008000000 */
[----:B------:R-:W-:Y:S01]  /*3200*/  LOP3.LUT R81, R23, UR6, RZ, 0x3c, !PT ;  /* 0x0000000617517c12 */ /* 0x000fe2000f8e3cff */
[----:B------:R-:W-:Y:S02]  /*3210*/  WARPGROUP.DEPBAR.LE gsb0, 0x0 ;  /* 0x00008000000079c5 */ /* 0x000fe40000010000 */
[----:B------:R-:W-:Y:S05]  /*3220*/  @!P0 BRA `(.L_x_28) ;  /* 0x0000000000048947 */ /* 0x000fea0003800000 */
[----:B------:R-:W-:Y:S01]  /*3230*/  BPT.TRAP 0x1 ;  /* 0x000000040000795c */ /* 0x000fe20000300000 */
.L_x_28:
[----:B-1----:R-:W-:Y:S01]  /*3240*/  FMNMX R0, R24, R9, !PT ;  /* 0x0000000918007209 */ /* 0x002fe20007800000 */
[----:B------:R-:W-:Y:S01]  /*3250*/  ULEA UR6, UR10, UR41, 0x3 ;  /* 0x000000290a067291 */ /* 0x000fe2000f8e183f */
[----:B------:R-:W-:Y:S02]  /*3260*/  FMNMX R6, R26, R11, !PT ;  /* 0x0000000b1a067209 */ /* 0x000fe40007800000 */
[----:B------:R-:W-:Y:S02]  /*3270*/  FMNMX R13, R25, R0, !PT ;  /* 0x00000000190d7209 */ /* 0x000fe40007800000 */
[----:B------:R-:W-:Y:S02]  /*3280*/  FMNMX R15, R27, R6, !PT ;  /* 0x000000061b0f7209 */ /* 0x000fe40007800000 */
[----:B------:R-:W-:Y:S02]  /*3290*/  FMNMX R0, R28, R13, !PT ;  /* 0x0000000d1c007209 */ /* 0x000fe40007800000 */
[----:B------:R-:W-:-:S02]  /*32a0*/  FMNMX R6, R30, R15, !PT ;  /* 0x0000000f1e067209 */ /* 0x000fc40007800000 */
[----:B------:R-:W-:Y:S02]  /*32b0*/  FMNMX R13, R29, R0, !PT ;  /* 0x000000001d0d7209 */ /* 0x000fe40007800000 */
[----:B------:R-:W-:Y:S02]  /*32c0*/  FMNMX R15, R31, R6, !PT ;  /* 0x000000061f0f7209 */ /* 0x000fe40007800000 */
[----:B------:R-:W-:Y:S02]  /*32d0*/  FMNMX R0, R32, R13, !PT ;  /* 0x0000000d20007209 */ /* 0x000fe40007800000 */
[----:B------:R-:W-:Y:S02]  /*32e0*/  FMNMX R6, R34, R15, !PT ;  /* 0x0000000f22067209 */ /* 0x000fe40007800000 */
[----:B------:R-:W-:Y:S02]  /*32f0*/  FMNMX R13, R33, R0, !PT ;  /* 0x00000000210d7209 */ /* 0x000fe40007800000 */
[----:B------:R-:W-:-:S02]  /*3300*/  FMNMX R15, R35, R6, !PT ;  /* 0x00000006230f7209 */ /* 0x000fc40007800000 */
[----:B------:R-:W-:Y:S02]  /*3310*/  FMNMX R0, R36, R13, !PT ;  /* 0x0000000d24007209 */ /* 0x000fe40007800000 */
[----:B------:R-:W-:Y:S02]  /*3320*/  FMNMX R6, R38, R15, !PT ;  /* 0x0000000f26067209 */ /* 0x000fe40007800000 */
[----:B------:R-:W-:-:S04]  /*3330*/  FMNMX R13, R37, R0, !PT ;  /* 0x00000000250d7209 */ /* 0x000fc80007800000 */
[----:B------:R-:W-:-:S04]  /*3340*/  FMNMX R0, R40, R13, !PT ;  /* 0x0000000d28007209 */ /* 0x000fc80007800000 */
[----:B------:R-:W-:-:S04]  /*3350*/  FMNMX R13, R41, R0, !PT ;  /* 0x00000000290d7209 */ /* 0x000fc80007800000 */
[----:B------:R-:W-:-:S04]  /*3360*/  FMNMX R0, R44, R13, !PT ;  /* 0x0000000d2c007209 */ /* 0x000fc80007800000 */
[----:B------:R-:W-:-:S04]  /*3370*/  FMNMX R13, R45, R0, !PT ;  /* 0x000000002d0d7209 */ /* 0x000fc80007800000 */
[----:B------:R-:W-:-:S04]  /*3380*/  FMNMX R0, R48, R13, !PT ;  /* 0x0000000d30007209 */ /* 0x000fc80007800000 */
[----:B------:R-:W-:-:S04]  /*3390*/  FMNMX R13, R49, R0, !PT ;  /* 0x00000000310d7209 */ /* 0x000fc80007800000 */
[----:B------:R-:W-:-:S04]  /*33a0*/  FMNMX R0, R52, R13, !PT ;  /* 0x0000000d34007209 */ /* 0x000fc80007800000 */
[----:B------:R-:W-:-:S05]  /*33b0*/  FMNMX R0, R53, R0, !PT ;  /* 0x0000000035007209 */ /* 0x000fca0007800000 */
[----:B------:R-:W1:Y:S02]  /*33c0*/  SHFL.BFLY PT, R13, R0, 0x1, 0x1f ;  /* 0x0c201f00000d7f89 */ /* 0x000e6400000e0000 */
[----:B-1----:R-:W-:-:S05]  /*33d0*/  FMNMX R13, R0, R13, !PT ;  /* 0x0000000d000d7209 */ /* 0x002fca0007800000 */
[----:B------:R-:W1:Y:S02]  /*33e0*/  SHFL.BFLY PT, R4, R13, 0x2, 0x1f ;  /* 0x0c401f000d047f89 */ /* 0x000e6400000e0000 */
[----:B-1----:R-:W-:Y:S02]  /*33f0*/  FMNMX R4, R13, R4, !PT ;  /* 0x000000040d047209 */ /* 0x002fe40007800000 */
[----:B------:R-:W-:Y:S02]  /*3400*/  FMNMX R13, R39, R6, !PT ;  /* 0x00000006270d7209 */ /* 0x000fe40007800000 */
[----:B------:R-:W-:Y:S02]  /*3410*/  FSETP.NEU.AND P2, PT, R4, -INF , PT ;  /* 0xff8000000400780b */ /* 0x000fe40003f4d000 */
[----:B------:R-:W-:Y:S02]  /*3420*/  FMNMX R6, R42, R13, !PT ;  /* 0x0000000d2a067209 */ /* 0x000fe40007800000 */
[----:B------:R-:W-:-:S02]  /*3430*/  FSEL R0, R4, RZ, P2 ;  /* 0x000000ff04007208 */ /* 0x000fc40001000000 */
[----:B------:R-:W-:-:S03]  /*3440*/  FMNMX R13, R43, R6, !PT ;  /* 0x000000062b0d7209 */ /* 0x000fc60007800000 */
[----:B------:R-:W-:Y:S01]  /*3450*/  FMUL R10, R0, UR18 ;  /* 0x00000012000a7c20 */ /* 0x000fe20008400000 */
[----:B------:R-:W-:Y:S01]  /*3460*/  FMNMX R6, R46, R13, !PT ;  /* 0x0000000d2e067209 */ /* 0x000fe20007800000 */
[----:B------:R-:W-:Y:S02]  /*3470*/  FADD R0, -R0, R9 ;  /* 0x0000000900007221 */ /* 0x000fe40000000100 */
[--C-:B------:R-:W-:Y:S01]  /*3480*/  FFMA R24, R24, UR18, -R10.reuse ;  /* 0x0000001218187c23 */ /* 0x100fe2000800080a */
[--C-:B------:R-:W-:Y:S01]  /*3490*/  FFMA R25, R25, UR18, -R10.reuse ;  /* 0x0000001219197c23 */ /* 0x100fe2000800080a */
[--C-:B------:R-:W-:Y:S01]  /*34a0*/  FFMA R28, R28, UR18, -R10.reuse ;  /* 0x000000121c1c7c23 */ /* 0x100fe2000800080a */
[----:B------:R-:W-:Y:S01]  /*34b0*/  FMNMX R13, R47, R6, !PT ;  /* 0x000000062f0d7209 */ /* 0x000fe20007800000 */
[--C-:B------:R-:W-:Y:S01]  /*34c0*/  FFMA R29, R29, UR18, -R10.reuse ;  /* 0x000000121d1d7c23 */ /* 0x100fe2000800080a */
[----:B------:R-:W-:Y:S01]  /*34d0*/  FSETP.GEU.AND P5, PT, R24, -126, PT ;  /* 0xc2fc00001800780b */ /* 0x000fe20003fae000 */
[--C-:B------:R-:W-:Y:S01]  /*34e0*/  FFMA R32, R32, UR18, -R10.reuse ;  /* 0x0000001220207c23 */ /* 0x100fe2000800080a */
[----:B------:R-:W-:Y:S01]  /*34f0*/  FSETP.GEU.AND P3, PT, R25, -126, PT ;  /* 0xc2fc00001900780b */ /* 0x000fe20003f6e000 */
[--C-:B------:R-:W-:Y:S01]  /*3500*/  FFMA R33, R33, UR18, -R10.reuse ;  /* 0x0000001221217c23 */ /* 0x100fe2000800080a */
[----:B------:R-:W-:Y:S01]  /*3510*/  FSETP.GEU.AND P2, PT, R28, -126, PT ;  /* 0xc2fc00001c00780b */ /* 0x000fe20003f4e000 */
[--C-:B------:R-:W-:Y:S01]  /*3520*/  FFMA R36, R36, UR18, -R10.reuse ;  /* 0x0000001224247c23 */ /* 0x100fe2000800080a */
[----:B------:R-:W-:Y:S01]  /*3530*/  FMNMX R6, R50, R13, !PT ;  /* 0x0000000d32067209 */ /* 0x000fe20007800000 */
[--C-:B------:R-:W-:Y:S01]  /*3540*/  FFMA R37, R37, UR18, -R10.reuse ;  /* 0x0000001225257c23 */ /* 0x100fe2000800080a */
[----:B------:R-:W-:Y:S01]  /*3550*/  FSETP.GEU.AND P4, PT, R29, -126, PT ;  /* 0xc2fc00001d00780b */ /* 0x000fe20003f8e000 */
[--C-:B------:R-:W-:Y:S01]  /*3560*/  FFMA R40, R40, UR18, -R10.reuse ;  /* 0x0000001228287c23 */ /* 0x100fe2000800080a */
[----:B------:R-:W-:Y:S01]  /*3570*/  FSETP.GEU.AND P6, PT, R32, -126, PT ;  /* 0xc2fc00002000780b */ /* 0x000fe20003fce000 */
[--C-:B------:R-:W-:Y:S01]  /*3580*/  FFMA R41, R41, UR18, -R10.reuse ;  /* 0x0000001229297c23 */ /* 0x100fe2000800080a */
[----:B------:R-:W-:Y:S01]  /*3590*/  FMNMX R13, R51, R6, !PT ;  /* 0x00000006330d7209 */ /* 0x000fe20007800000 */
[----:B------:R-:W-:Y:S01]  /*35a0*/  @!P5 FMUL R24, R24, 0.5 ;  /* 0x3f0000001818d820 */ /* 0x000fe20000400000 */
[--C-:B------:R-:W-:Y:S01]  /*35b0*/  FFMA R44, R44, UR18, -R10.reuse ;  /* 0x000000122c2c7c23 */ /* 0x100fe2000800080a */
[----:B------:R-:W-:Y:S01]  /*35c0*/  @!P3 FMUL R25, R25, 0.5 ;  /* 0x3f0000001919b820 */ /* 0x000fe20000400000 */
[----:B------:R-:W-:Y:S01]  /*35d0*/  FMNMX R6, R54, R13, !PT ;  /* 0x0000000d36067209 */ /* 0x000fe20007800000 */
[----:B------:R-:W-:Y:S01]  /*35e0*/  @!P2 FMUL R28, R28, 0.5 ;  /* 0x3f0000001c1ca820 */ /* 0x000fe20000400000 */
[--C-:B------:R-:W-:Y:S01]  /*35f0*/  FFMA R45, R45, UR18, -R10.reuse ;  /* 0x000000122d2d7c23 */ /* 0x100fe2000800080a */
[----:B------:R-:W1:Y:S01]  /*3600*/  MUFU.EX2 R24, R24 ;  /* 0x0000001800187308 */ /* 0x000e620000000800 */
[----:B------:R-:W-:Y:S01]  /*3610*/  FMNMX R6, R55, R6, !PT ;  /* 0x0000000637067209 */ /* 0x000fe20007800000 */
[----:B------:R-:W-:Y:S01]  /*3620*/  @!P4 FMUL R29, R29, 0.5 ;  /* 0x3f0000001d1dc820 */ /* 0x000fe20000400000 */
[--C-:B------:R-:W-:Y:S01]  /*3630*/  FFMA R48, R48, UR18, -R10.reuse ;  /* 0x0000001230307c23 */ /* 0x100fe2000800080a */
[----:B------:R-:W-:Y:S01]  /*3640*/  @!P6 FMUL R32, R32, 0.5 ;  /* 0x3f0000002020e820 */ /* 0x000fe20000400000 */
[--C-:B------:R-:W-:Y:S01]  /*3650*/  FFMA R49, R49, UR18, -R10.reuse ;  /* 0x0000001231317c23 */ /* 0x100fe2000800080a */
[----:B------:R-:W2:Y:S01]  /*3660*/  SHFL.BFLY PT, R13, R6, 0x1, 0x1f ;  /* 0x0c201f00060d7f89 */ /* 0x000ea200000e0000 */
[--C-:B------:R-:W-:Y:S01]  /*3670*/  FFMA R52, R52, UR18, -R10.reuse ;  /* 0x0000001234347c23 */ /* 0x100fe2000800080a */
[----:B------:R-:W3:Y:S01]  /*3680*/  MUFU.EX2 R25, R25 ;  /* 0x0000001900197308 */ /* 0x000ee20000000800 */
[----:B------:R-:W-:Y:S01]  /*3690*/  FFMA R53, R53, UR18, -R10 ;  /* 0x0000001235357c23 */ /* 0x000fe2000800080a */
[----:B------:R-:W-:-:S06]  /*36a0*/  FMUL R0, R0, UR18 ;  /* 0x0000001200007c20 */ /* 0x000fcc0008400000 */
[----:B------:R-:W4:Y:S01]  /*36b0*/  MUFU.EX2 R28, R28 ;  /* 0x0000001c001c7308 */ /* 0x000f220000000800 */
[----:B-1----:R-:W-:Y:S01]  /*36c0*/  @!P5 FMUL R24, R24, R24 ;  /* 0x000000181818d220 */ /* 0x002fe20000400000 */
[----:B------:R-:W-:-:S06]  /*36d0*/  FSETP.GEU.AND P5, PT, R33, -126, PT ;  /* 0xc2fc00002100780b */ /* 0x000fcc0003fae000 */
[----:B------:R-:W1:Y:S01]  /*36e0*/  MUFU.EX2 R29, R29 ;  /* 0x0000001d001d7308 */ /* 0x000e620000000800 */
[----:B---3--:R-:W-:Y:S01]  /*36f0*/  @!P3 FMUL R25, R25, R25 ;  /* 0x000000191919b220 */ /* 0x008fe20000400000 */
[----:B------:R-:W-:Y:S02]  /*3700*/  FSETP.GEU.AND P3, PT, R36, -126, PT ;  /* 0xc2fc00002400780b */ /* 0x000fe40003f6e000 */
[----:B--2---:R-:W-:-:S03]  /*3710*/  FMNMX R6, R6, R13, !PT ;  /* 0x0000000d06067209 */ /* 0x004fc60007800000 */
[----:B------:R-:W-:Y:S01]  /*3720*/  @!P5 FMUL R33, R33, 0.5 ;  /* 0x3f0000002121d820 */ /* 0x000fe20000400000 */
[----:B------:R-:W2:Y:S01]  /*3730*/  MUFU.EX2 R32, R32 ;  /* 0x0000002000207308 */ /* 0x000ea20000000800 */
[----:B----4-:R-:W-:Y:S01]  /*3740*/  @!P2 FMUL R28, R28, R28 ;  /* 0x0000001c1c1ca220 */ /* 0x010fe20000400000 */
[----:B------:R-:W-:Y:S01]  /*3750*/  FSETP.GEU.AND P2, PT, R37, -126, PT ;  /* 0xc2fc00002500780b */ /* 0x000fe20003f4e000 */
[----:B------:R-:W3:Y:S04]  /*3760*/  SHFL.BFLY PT, R21, R6, 0x2, 0x1f ;  /* 0x0c401f0006157f89 */ /* 0x000ee800000e0000 */
[----:B------:R-:W-:Y:S01]  /*3770*/  @!P3 FMUL R36, R36, 0.5 ;  /* 0x3f0000002424b820 */ /* 0x000fe20000400000 */
[----:B------:R-:W4:Y:S01]  /*3780*/  MUFU.EX2 R33, R33 ;  /* 0x0000002100217308 */ /* 0x000f220000000800 */
        /* <DEDUP_REMOVED lines=8> */
[----:B----4-:R-:W-:Y:S01]  /*3810*/  @!P5 FMUL R33, R33, R33 ;  /* 0x000000212121d220 */ /* 0x010fe20000400000 */
[----:B------:R-:W-:Y:S02]  /*3820*/  FSETP.GEU.AND P5, PT, R44, -126, PT ;  /* 0xc2fc00002c00780b */ /* 0x000fe40003fae000 */
[----:B---3--:R-:W-:-:S03]  /*3830*/  FMNMX R6, R6, R21, !PT ;  /* 0x0000001506067209 */ /* 0x008fc60007800000 */
        /* <DEDUP_REMOVED lines=15> */
[----:B------:R-:W-:-:S03]  /*3930*/  FSETP.NEU.AND P6, PT, R6, -INF , PT ;  /* 0xff8000000600780b */ /* 0x000fc60003fcd000 */
[----:B------:R-:W-:Y:S01]  /*3940*/  FADD R9, R25, R12 ;  /* 0x0000000c19097221 */ /* 0x000fe20000000000 */
[----:B------:R-:W-:Y:S01]  /*3950*/  FSEL R40, R6, RZ, P6 ;  /* 0x000000ff06287208 */ /* 0x000fe20003000000 */
[----:B------:R-:W-:Y:S01]  /*3960*/  @!P4 FMUL R49, R49, 0.5 ;  /* 0x3f0000003131c820 */ /* 0x000fe20000400000 */
[----:B------:R-:W1:Y:S01]  /*3970*/  MUFU.EX2 R21, R48 ;  /* 0x0000003000157308 */ /* 0x000e620000000800 */
[----:B--2---:R-:W-:Y:S01]  /*3980*/  @!P5 FMUL R15, R15, R15 ;  /* 0x0000000f0f0fd220 */ /* 0x004fe20000400000 */
[----:B------:R-:W-:Y:S01]  /*3990*/  FSETP.GEU.AND P6, PT, R52, -126, PT ;  /* 0xc2fc00003400780b */ /* 0x000fe20003fce000 */
[C---:B------:R-:W-:Y:S01]  /*39a0*/  FMUL R41, R40.reuse, UR18 ;  /* 0x0000001228297c20 */ /* 0x040fe20008400000 */
[----:B------:R-:W-:Y:S01]  /*39b0*/  FSETP.GEU.AND P5, PT, R53, -126, PT ;  /* 0xc2fc00003500780b */ /* 0x000fe20003fae000 */
[----:B------:R-:W-:Y:S01]  /*39c0*/  FADD R40, -R40, R11 ;  /* 0x0000000b28287221 */ /* 0x000fe20000000100 */
[----:B------:R-:W-:Y:S01]  /*39d0*/  FADD R11, R28, R15 ;  /* 0x0000000f1c0b7221 */ /* 0x000fe20000000000 */
[--C-:B------:R-:W-:Y:S01]  /*39e0*/  FFMA R26, R26, UR18, -R41.reuse ;  /* 0x000000121a1a7c23 */ /* 0x100fe20008000829 */
[----:B------:R-:W2:Y:S01]  /*39f0*/  MUFU.EX2 R10, R49 ;  /* 0x00000031000a7308 */ /* 0x000ea20000000800 */
[----:B---3--:R-:W-:Y:S01]  /*3a00*/  @!P3 FMUL R14, R14, R14 ;  /* 0x0000000e0e0eb220 */ /* 0x008fe20000400000 */
[--C-:B------:R-:W-:Y:S01]  /*3a10*/  FFMA R27, R27, UR18, -R41.reuse ;  /* 0x000000121b1b7c23 */ /* 0x100fe20008000829 */
[--C-:B------:R-:W-:Y:S01]  /*3a20*/  FFMA R30, R30, UR18, -R41.reuse ;  /* 0x000000121e1e7c23 */ /* 0x100fe20008000829 */
[----:B------:R-:W-:Y:S01]  /*3a30*/  FSETP.GEU.AND P3, PT, R26, -126, PT ;  /* 0xc2fc00001a00780b */ /* 0x000fe20003f6e000 */
[--C-:B------:R-:W-:Y:S01]  /*3a40*/  FFMA R31, R31, UR18, -R41.reuse ;  /* 0x000000121f1f7c23 */ /* 0x100fe20008000829 */
[--C-:B------:R-:W-:Y:S01]  /*3a50*/  FFMA R34, R34, UR18, -R41.reuse ;  /* 0x0000001222227c23 */ /* 0x100fe20008000829 */
[----:B------:R-:W-:Y:S01]  /*3a60*/  @!P6 FMUL R52, R52, 0.5 ;  /* 0x3f0000003434e820 */ /* 0x000fe20000400000 */
[--C-:B------:R-:W-:Y:S01]  /*3a70*/  FFMA R54, R54, UR18, -R41.reuse ;  /* 0x0000001236367c23 */ /* 0x100fe20008000829 */
[----:B------:R-:W-:Y:S01]  /*3a80*/  @!P5 FMUL R53, R53, 0.5 ;  /* 0x3f0000003535d820 */ /* 0x000fe20000400000 */
[----:B-1----:R-:W-:Y:S01]  /*3a90*/  @!P2 FMUL R21, R21, R21 ;  /* 0x000000151515a220 */ /* 0x002fe20000400000 */
[----:B------:R-:W-:Y:S01]  /*3aa0*/  FSETP.GEU.AND P2, PT, R27, -126, PT ;  /* 0xc2fc00001b00780b */ /* 0x000fe20003f4e000 */
[----:B------:R-:W1:Y:S01]  /*3ab0*/  MUFU.EX2 R23, R52 ;  /* 0x0000003400177308 */ /* 0x000e620000000800 */
[----:B------:R-:W-:-:S04]  /*3ac0*/  FFMA R55, R55, UR18, -R41 ;  /* 0x0000001237377c23 */ /* 0x000fc80008000829 */
[----:B------:R-:W-:Y:S01]  /*3ad0*/  @!P3 FMUL R26, R26, 0.5 ;  /* 0x3f0000001a1ab820 */ /* 0x000fe20000400000 */
[----:B--2---:R-:W-:Y:S01]  /*3ae0*/  @!P4 FMUL R10, R10, R10 ;  /* 0x0000000a0a0ac220 */ /* 0x004fe20000400000 */
[----:B------:R-:W-:Y:S01]  /*3af0*/  FSETP.GEU.AND P4, PT, R30, -126, PT ;  /* 0xc2fc00001e00780b */ /* 0x000fe20003f8e000 */
[----:B------:R2:W3:Y:S04]  /*3b00*/  MUFU.EX2 R20, R53 ;  /* 0x0000003500147308 */ /* 0x0004e80000000800 */
[----:B------:R-:W-:-:S04]  /*3b10*/  @!P2 FMUL R27, R27, 0.5 ;  /* 0x3f0000001b1ba820 */ /* 0x000fc80000400000 */
[----:B------:R4:W5:Y:S01]  /*3b20*/  MUFU.EX2 R44, R26 ;  /* 0x0000001a002c7308 */ /* 0x0009620000000800 */
[----:B-1----:R-:W-:Y:S01]  /*3b30*/  @!P6 FMUL R23, R23, R23 ;  /* 0x000000171717e220 */ /* 0x002fe20000400000 */
[----:B------:R-:W-:Y:S01]  /*3b40*/  FSETP.GEU.AND P6, PT, R31, -126, PT ;  /* 0xc2fc00001f00780b */ /* 0x000fe20003fce000 */
[----:B--2---:R-:W-:Y:S01]  /*3b50*/  FMUL R53, R40, UR18 ;  /* 0x0000001228357c20 */ /* 0x004fe20008400000 */
[----:B------:R-:W-:-:S04]  /*3b60*/  @!P4 FMUL R30, R30, 0.5 ;  /* 0x3f0000001e1ec820 */ /* 0x000fc80000400000 */
[----:B------:R1:W2:Y:S01]  /*3b70*/  MUFU.EX2 R45, R27 ;  /* 0x0000001b002d7308 */ /* 0x0002a20000000800 */
[----:B----4-:R-:W-:Y:S01]  /*3b80*/  FFMA R26, R35, UR18, -R41 ;  /* 0x00000012231a7c23 */ /* 0x010fe20008000829 */
[----:B---3--:R-:W-:Y:S01]  /*3b90*/  @!P5 FMUL R20, R20, R20 ;  /* 0x000000141414d220 */ /* 0x008fe20000400000 */
[----:B------:R-:W-:-:S04]  /*3ba0*/  FSETP.GEU.AND P5, PT, R34, -126, PT ;  /* 0xc2fc00002200780b */ /* 0x000fc80003fae000 */
[----:B------:R-:W-:Y:S01]  /*3bb0*/  @!P6 FMUL R31, R31, 0.5 ;  /* 0x3f0000001f1fe820 */ /* 0x000fe20000400000 */
[----:B------:R3:W4:Y:S01]  /*3bc0*/  MUFU.EX2 R48, R30 ;  /* 0x0000001e00307308 */ /* 0x0007220000000800 */
[----:B-----5:R-:W-:Y:S01]  /*3bd0*/  @!P3 FMUL R44, R44, R44 ;  /* 0x0000002c2c2cb220 */ /* 0x020fe20000400000 */
[----:B------:R-:W-:Y:S01]  /*3be0*/  FSETP.GEU.AND P3, PT, R26, -126, PT ;  /* 0xc2fc00001a00780b */ /* 0x000fe20003f6e000 */
[----:B-1----:R-:W-:-:S05]  /*3bf0*/  FFMA R27, R38, UR18, -R41 ;  /* 0x00000012261b7c23 */ /* 0x002fca0008000829 */
[----:B------:R-:W-:Y:S01]  /*3c00*/  @!P5 FMUL R34, R34, 0.5 ;  /* 0x3f0000002222d820 */ /* 0x000fe20000400000 */
[----:B---3--:R-:W-:Y:S01]  /*3c10*/  FFMA R30, R39, UR18, -R41 ;  /* 0x00000012271e7c23 */ /* 0x008fe20008000829 */
[----:B--2---:R-:W-:Y:S01]  /*3c20*/  @!P2 FMUL R45, R45, R45 ;  /* 0x0000002d2d2da220 */ /* 0x004fe20000400000 */
[----:B------:R-:W-:Y:S01]  /*3c30*/  FSETP.GEU.AND P2, PT, R27, -126, PT ;  /* 0xc2fc00001b00780b */ /* 0x000fe20003f4e000 */
[----:B------:R1:W2:Y:S03]  /*3c40*/  MUFU.EX2 R35, R31 ;  /* 0x0000001f00237308 */ /* 0x0002a60000000800 */
[----:B------:R-:W-:Y:S01]  /*3c50*/  @!P3 FMUL R26, R26, 0.5 ;  /* 0x3f0000001a1ab820 */ /* 0x000fe20000400000 */
[----:B----4-:R-:W-:Y:S01]  /*3c60*/  @!P4 FMUL R48, R48, R48 ;  /* 0x000000303030c220 */ /* 0x010fe20000400000 */
[----:B------:R-:W-:-:S03]  /*3c70*/  FSETP.GEU.AND P4, PT, R30, -126, PT ;  /* 0xc2fc00001e00780b */ /* 0x000fc60003f8e000 */
[----:B------:R3:W4:Y:S01]  /*3c80*/  MUFU.EX2 R38, R34 ;  /* 0x0000002200267308 */ /* 0x0007220000000800 */
[----:B-1----:R-:W-:-:S03]  /*3c90*/  FFMA R31, R42, UR18, -R41 ;  /* 0x000000122a1f7c23 */ /* 0x002fc60008000829 */
[----:B------:R-:W-:-:S04]  /*3ca0*/  @!P2 FMUL R27, R27, 0.5 ;  /* 0x3f0000001b1ba820 */ /* 0x000fc80000400000 */
[----:B------:R1:W5:Y:S01]  /*3cb0*/  MUFU.EX2 R39, R26 ;  /* 0x0000001a00277308 */ /* 0x0003620000000800 */
[----:B---3--:R-:W-:Y:S01]  /*3cc0*/  FFMA R34, R43, UR18, -R41 ;  /* 0x000000122b227c23 */ /* 0x008fe20008000829 */
[----:B--2---:R-:W-:Y:S01]  /*3cd0*/  @!P6 FMUL R35, R35, R35 ;  /* 0x000000232323e220 */ /* 0x004fe20000400000 */
[----:B------:R-:W-:Y:S01]  /*3ce0*/  @!P4 FMUL R30, R30, 0.5 ;  /* 0x3f0000001e1ec820 */ /* 0x000fe20000400000 */
[----:B------:R-:W-:-:S04]  /*3cf0*/  FSETP.GEU.AND P6, PT, R31, -126, PT ;  /* 0xc2fc00001f00780b */ /* 0x000fc80003fce000 */
[----:B------:R2:W3:Y:S01]  /*3d00*/  MUFU.EX2 R42, R27 ;  /* 0x0000001b002a7308 */ /* 0x0004e20000000800 */
[----:B-1----:R-:W-:Y:S01]  /*3d10*/  FFMA R26, R46, UR18, -R41 ;  /* 0x000000122e1a7c23 */ /* 0x002fe20008000829 */
[----:B----4-:R-:W-:Y:S01]  /*3d20*/  @!P5 FMUL R38, R38, R38 ;  /* 0x000000262626d220 */ /* 0x010fe20000400000 */
[----:B------:R-:W-:-:S05]  /*3d30*/  FSETP.GEU.AND P5, PT, R34, -126, PT ;  /* 0xc2fc00002200780b */ /* 0x000fca0003fae000 */
[----:B------:R1:W4:Y:S01]  /*3d40*/  MUFU.EX2 R43, R30 ;  /* 0x0000001e002b7308 */ /* 0x0003220000000800 */
[----:B-----5:R-:W-:Y:S01]  /*3d50*/  @!P3 FMUL R39, R39, R39 ;  /* 0x000000272727b220 */ /* 0x020fe20000400000 */
[----:B------:R-:W-:Y:S01]  /*3d60*/  FSETP.GEU.AND P3, PT, R26, -126, PT ;  /* 0xc2fc00001a00780b */ /* 0x000fe20003f6e000 */
[----:B--2---:R-:W-:Y:S01]  /*3d70*/  FFMA R27, R47, UR18, -R41 ;  /* 0x000000122f1b7c23 */ /* 0x004fe20008000829 */
[----:B------:R-:W-:-:S04]  /*3d80*/  @!P6 FMUL R31, R31, 0.5 ;  /* 0x3f0000001f1fe820 */ /* 0x000fc80000400000 */
[----:B------:R-:W-:Y:S01]  /*3d90*/  @!P5 FMUL R34, R34, 0.5 ;  /* 0x3f0000002222d820 */ /* 0x000fe20000400000 */
[----:B-1----:R-:W-:Y:S01]  /*3da0*/  FFMA R30, R50, UR18, -R41 ;  /* 0x00000012321e7c23 */ /* 0x002fe20008000829 */
[----:B---3--:R-:W-:Y:S01]  /*3db0*/  @!P2 FMUL R42, R42, R42 ;  /* 0x0000002a2a2aa220 */ /* 0x008fe20000400000 */
        /* <DEDUP_REMOVED lines=9> */
[----:B--2---:R-:W-:Y:S01]  /*3e50*/  @!P6 FMUL R49, R49, R49 ;  /* 0x000000313131e220 */ /* 0x004fe20000400000 */
[----:B------:R-:W-:Y:S01]  /*3e60*/  FSETP.GEU.AND P6, PT, R31, -126, PT ;  /* 0xc2fc00001f00780b */ /* 0x000fe20003fce000 */
[----:B------:R-:W-:Y:S01]  /*3e70*/  @!P4 FMUL R30, R30, 0.5 ;  /* 0x3f0000001e1ec820 */ /* 0x000fe20000400000 */
[----:B---3--:R-:W-:-:S04]  /*3e80*/  FADD R34, R36, R23 ;  /* 0x0000001724227221 */ /* 0x008fc80000000000 */
[----:B------:R2:W3:Y:S01]  /*3e90*/  MUFU.EX2 R50, R27 ;  /* 0x0000001b00327308 */ /* 0x0004e20000000800 */
[----:B----4-:R-:W-:Y:S01]  /*3ea0*/  @!P5 FMUL R46, R46, R46 ;  /* 0x0000002e2e2ed220 */ /* 0x010fe20000400000 */
[----:B------:R-:W-:Y:S01]  /*3eb0*/  FSETP.GEU.AND P5, PT, R54, -126, PT ;  /* 0xc2fc00003600780b */ /* 0x000fe20003fae000 */
[----:B-1----:R-:W-:Y:S01]  /*3ec0*/  FADD R26, R33, R10 ;  /* 0x0000000a211a7221 */ /* 0x002fe20000000000 */
[----:B------:R-:W-:Y:S01]  /*3ed0*/  FADD R34, R11, R34 ;  /* 0x000000220b227221 */ /* 0x000fe20000000000 */
[----:B------:R-:W-:Y:S02]  /*3ee0*/  FADD R11, R44, R49 ;  /* 0x000000312c0b7221 */ /* 0x000fe40000000000 */
[----:B------:R-:W-:Y:S01]  /*3ef0*/  @!P6 FMUL R31, R31, 0.5 ;  /* 0x3f0000001f1fe820 */ /* 0x000fe20000400000 */
[----:B------:R1:W4:Y:S01]  /*3f00*/  MUFU.EX2 R51, R30 ;  /* 0x0000001e00337308 */ /* 0x0003220000000800 */
[----:B-----5:R-:W-:Y:S01]  /*3f10*/  @!P3 FMUL R47, R47, R47 ;  /* 0x0000002f2f2fb220 */ /* 0x020fe20000400000 */
[----:B------:R-:W-:Y:S01]  /*3f20*/  FSETP.GEU.AND P3, PT, R55, -126, PT ;  /* 0xc2fc00003700780b */ /* 0x000fe20003f6e000 */
[----:B--2---:R-:W-:-:S04]  /*3f30*/  FADD R27, R37, R20 ;  /* 0x00000014251b7221 */ /* 0x004fc80000000000 */
[----:B------:R-:W-:Y:S01]  /*3f40*/  @!P5 FMUL R54, R54, 0.5 ;  /* 0x3f0000003636d820 */ /* 0x000fe20000400000 */
[----:B------:R2:W5:Y:S01]  /*3f50*/  MUFU.EX2 R52, R31 ;  /* 0x0000001f00347308 */ /* 0x0005620000000800 */
[----:B---3--:R-:W-:Y:S01]  /*3f60*/  @!P2 FMUL R50, R50, R50 ;  /* 0x000000323232a220 */ /* 0x008fe20000400000 */
[----:B------:R-:W-:Y:S01]  /*3f70*/  FSETP.GEU.AND P2, PT, R0, -126, PT ;  /* 0xc2fc00000000780b */ /* 0x000fe20003f4e000 */
[----:B-1----:R-:W-:Y:S01]  /*3f80*/  FADD R30, R32, R21 ;  /* 0x00000015201e7221 */ /* 0x002fe20000000000 */
[----:B------:R-:W-:Y:S02]  /*3f90*/  F2FP.BF16.F32.PACK_AB R32, R33, R32 ;  /* 0x000000202120723e */ /* 0x000fe400000010ff */
[----:B------:R-:W-:Y:S01]  /*3fa0*/  F2FP.BF16.F32.PACK_AB R33, R39, R38 ;  /* 0x000000262721723e */ /* 0x000fe200000010ff */
[----:B------:R-:W-:Y:S01]  /*3fb0*/  @!P3 FMUL R55, R55, 0.5 ;  /* 0x3f0000003737b820 */ /* 0x000fe20000400000 */
[----:B------:R1:W3:Y:S01]  /*3fc0*/  MUFU.EX2 R41, R54 ;  /* 0x0000003600297308 */ /* 0x0002e20000000800 */
[----:B----4-:R-:W-:Y:S01]  /*3fd0*/  @!P4 FMUL R51, R51, R51 ;  /* 0x000000333333c220 */ /* 0x010fe20000400000 */
[----:B------:R-:W-:Y:S01]  /*3fe0*/  FSETP.GEU.AND P4, PT, R53, -126, PT ;  /* 0xc2fc00003500780b */ /* 0x000fe20003f8e000 */
[----:B--2---:R-:W-:Y:S01]  /*3ff0*/  FADD R31, R9, R26 ;  /* 0x0000001a091f7221 */ /* 0x004fe20000000000 */
[----:B------:R-:W-:Y:S01]  /*4000*/  FADD R9, R24, R13 ;  /* 0x0000000d18097221 */ /* 0x000fe20000000000 */
[----:B------:R-:W-:Y:S01]  /*4010*/  FADD R26, R29, R14 ;  /* 0x0000000e1d1a7221 */ /* 0x000fe20000000000 */
[----:B------:R-:W-:Y:S01]  /*4020*/  FADD R82, R38, R51 ;  /* 0x0000003326527221 */ /* 0x000fe20000000000 */
[----:B------:R-:W-:Y:S01]  /*4030*/  @!P2 FMUL R0, R0, 0.5 ;  /* 0x3f0000000000a820 */ /* 0x000fe20000400000 */
[----:B------:R2:W4:Y:S01]  /*4040*/  MUFU.EX2 R40, R55 ;  /* 0x0000003700287308 */ /* 0x0005220000000800 */
[----:B------:R-:W-:Y:S01]  /*4050*/  FADD R9, R9, R30 ;  /* 0x0000001e09097221 */ /* 0x000fe20000000000 */
[----:B-----5:R-:W-:Y:S01]  /*4060*/  @!P6 FMUL R52, R52, R52 ;  /* 0x000000343434e220 */ /* 0x020fe20000400000 */
[----:B------:R-:W-:Y:S01]  /*4070*/  FADD R26, R26, R27 ;  /* 0x0000001b1a1a7221 */ /* 0x000fe20000000000 */
[----:B------:R-:W-:Y:S01]  /*4080*/  FADD R27, R45, R46 ;  /* 0x0000002e2d1b7221 */ /* 0x000fe20000000000 */
[----:B-1----:R-:W-:Y:S01]  /*4090*/  FADD R54, R48, R47 ;  /* 0x0000002f30367221 */ /* 0x002fe20000000000 */
[----:B------:R-:W-:Y:S01]  /*40a0*/  FADD R84, R39, R52 ;  /* 0x0000003427547221 */ /* 0x000fe20000000000 */
[----:B------:R-:W-:Y:S01]  /*40b0*/  @!P4 FMUL R53, R53, 0.5 ;  /* 0x3f0000003535c820 */ /* 0x000fe20000400000 */
[----:B------:R-:W1:Y:S01]  /*40c0*/  MUFU.EX2 R0, R0 ;  /* 0x0000000000007308 */ /* 0x000e620000000800 */
[----:B---3--:R-:W-:Y:S01]  /*40d0*/  @!P5 FMUL R41, R41, R41 ;  /* 0x000000292929d220 */ /* 0x008fe20000400000 */
[----:B--2---:R-:W-:Y:S01]  /*40e0*/  FADD R55, R35, R50 ;  /* 0x0000003223377221 */ /* 0x004fe20000000000 */
[----:B------:R-:W-:Y:S01]  /*40f0*/  FADD R27, R27, R84 ;  /* 0x000000541b1b7221 */ /* 0x000fe20000000000 */
[----:B------:R-:W-:Y:S01]  /*4100*/  FADD R11, R11, R82 ;  /* 0x000000520b0b7221 */ /* 0x000fe20000000000 */
[----:B------:R-:W-:Y:S01]  /*4110*/  FADD R26, R31, R26 ;  /* 0x0000001a1f1a7221 */ /* 0x000fe20000000000 */
[----:B------:R-:W-:Y:S01]  /*4120*/  FADD R9, R9, R34 ;  /* 0x0000002209097221 */ /* 0x000fe20000000000 */
[----:B------:R-:W-:Y:S01]  /*4130*/  SHF.L.U32 R31, R81, 0x1f, RZ ;  /* 0x0000001f511f7819 */ /* 0x000fe200000006ff */
[----:B------:R2:W3:Y:S01]  /*4140*/  MUFU.EX2 R30, R53 ;  /* 0x00000035001e7308 */ /* 0x0004e20000000800 */
[----:B----4-:R-:W-:Y:S01]  /*4150*/  @!P3 FMUL R40, R40, R40 ;  /* 0x000000282828b220 */ /* 0x010fe20000400000 */
[----:B------:R-:W-:Y:S01]  /*4160*/  FADD R9, R9, R26 ;  /* 0x0000001a09097221 */ /* 0x000fe20000000000 */
[----:B------:R-:W-:-:S02]  /*4170*/  F2FP.BF16.F32.PACK_AB R24, R25, R24 ;  /* 0x000000181918723e */ /* 0x000fc400000010ff */
[----:B------:R-:W-:Y:S01]  /*4180*/  FADD R86, R43, R40 ;  /* 0x000000282b567221 */ /* 0x000fe20000000000 */
[----:B------:R-:W-:Y:S02]  /*4190*/  F2FP.BF16.F32.PACK_AB R25, R45, R44 ;  /* 0x0000002c2d19723e */ /* 0x000fe400000010ff */
[----:B------:R-:W-:Y:S01]  /*41a0*/  F2FP.BF16.F32.PACK_AB R26, R29, R28 ;  /* 0x0000001c1d1a723e */ /* 0x000fe200000010ff */
[----:B--2---:R-:W-:Y:S01]  /*41b0*/  FADD R53, R42, R41 ;  /* 0x000000292a357221 */ /* 0x004fe20000000000 */
[----:B------:R-:W-:Y:S01]  /*41c0*/  FADD R86, R55, R86 ;  /* 0x0000005637567221 */ /* 0x000fe20000000000 */
[----:B-1----:R-:W-:Y:S01]  /*41d0*/  @!P2 FMUL R0, R0, R0 ;  /* 0x000000000000a220 */ /* 0x002fe20000400000 */
[----:B------:R1:W2:Y:S01]  /*41e0*/  SYNCS.PHASECHK.TRANS64.TRYWAIT P2, [UR6+0xca00], R31 ;  /* 0x00ca001fff0075a7 */ /* 0x0002a20008040146 */
[----:B------:R-:W-:Y:S01]  /*41f0*/  FADD R54, R54, R53 ;  /* 0x0000003536367221 */ /* 0x000fe20000000000 */
[----:B------:R-:W-:Y:S01]  /*4200*/  FADD R86, R27, R86 ;  /* 0x000000561b567221 */ /* 0x000fe20000000000 */
[----:B------:R-:W-:Y:S01]  /*4210*/  F2FP.BF16.F32.PACK_AB R27, R35, R48 ;  /* 0x00000030231b723e */ /* 0x000fe200000010ff */
[----:B------:R-:W-:Y:S01]  /*4220*/  FFMA R3, R0, R3, R9 ;  /* 0x0000000300037223 */ /* 0x000fe20000000009 */
[----:B------:R-:W-:Y:S01]  /*4230*/  FADD R11, R11, R54 ;  /* 0x000000360b0b7221 */ /* 0x000fe20000000000 */
[----:B---3--:R-:W-:Y:S01]  /*4240*/  @!P4 FMUL R30, R30, R30 ;  /* 0x0000001e1e1ec220 */ /* 0x008fe20000400000 */
[----:B------:R-:W-:Y:S01]  /*4250*/  F2FP.BF16.F32.PACK_AB R45, R46, R49 ;  /* 0x000000312e2d723e */ /* 0x000fe200000010ff */
[----:B------:R-:W-:Y:S01]  /*4260*/  FMUL R72, R72, R0 ;  /* 0x0000000048487220 */ /* 0x000fe20000400000 */
[----:B------:R-:W-:Y:S01]  /*4270*/  FADD R11, R11, R86 ;  /* 0x000000560b0b7221 */ /* 0x000fe20000000000 */
[-C--:B------:R-:W-:Y:S01]  /*4280*/  FMUL R74, R74, R30.reuse ;  /* 0x0000001e4a4a7220 */ /* 0x080fe20000400000 */
[-C--:B------:R-:W-:Y:S01]  /*4290*/  FMUL R75, R75, R30.reuse ;  /* 0x0000001e4b4b7220 */ /* 0x080fe20000400000 */
[-C--:B------:R-:W-:Y:S01]  /*42a0*/  FMUL R78, R78, R30.reuse ;  /* 0x0000001e4e4e7220 */ /* 0x080fe20000400000 */
[----:B------:R-:W-:Y:S01]  /*42b0*/  FFMA R5, R30, R5, R11 ;  /* 0x000000051e057223 */ /* 0x000fe2000000000b */
[-C--:B------:R-:W-:Y:S01]  /*42c0*/  FMUL R79, R79, R30.reuse ;  /* 0x0000001e4f4f7220 */ /* 0x080fe20000400000 */
[-C--:B------:R-:W-:Y:S01]  /*42d0*/  FMUL R66, R66, R30.reuse ;  /* 0x0000001e42427220 */ /* 0x080fe20000400000 */
[-C--:B------:R-:W-:Y:S01]  /*42e0*/  FMUL R67, R67, R30.reuse ;  /* 0x0000001e43437220 */ /* 0x080fe20000400000 */
[-C--:B------:R-:W-:Y:S01]  /*42f0*/  FMUL R70, R70, R30.reuse ;  /* 0x0000001e46467220 */ /* 0x080fe20000400000 */
[-C--:B------:R-:W-:Y:S01]  /*4300*/  FMUL R71, R71, R30.reuse ;  /* 0x0000001e47477220 */ /* 0x080fe20000400000 */
[-C--:B------:R-:W-:Y:S01]  /*4310*/  FMUL R58, R58, R30.reuse ;  /* 0x0000001e3a3a7220 */ /* 0x080fe20000400000 */
[-C--:B------:R-:W-:Y:S01]  /*4320*/  FMUL R59, R59, R30.reuse ;  /* 0x0000001e3b3b7220 */ /* 0x080fe20000400000 */
[-C--:B------:R-:W-:Y:S01]  /*4330*/  FMUL R62, R62, R30.reuse ;  /* 0x0000001e3e3e7220 */ /* 0x080fe20000400000 */
[----:B------:R-:W-:Y:S01]  /*4340*/  FMUL R63, R63, R30 ;  /* 0x0000001e3f3f7220 */ /* 0x000fe20000400000 */
        /* <DEDUP_REMOVED lines=11> */
[----:B------:R-:W-:-:S02]  /*4400*/  F2FP.BF16.F32.PACK_AB R34, R37, R36 ;  /* 0x000000242522723e */ /* 0x000fc400000010ff */
[----:B------:R-:W-:Y:S02]  /*4410*/  F2FP.BF16.F32.PACK_AB R35, R43, R42 ;  /* 0x0000002a2b23723e */ /* 0x000fe400000010ff */
[----:B------:R-:W-:Y:S02]  /*4420*/  F2FP.BF16.F32.PACK_AB R44, R12, R13 ;  /* 0x0000000d0c2c723e */ /* 0x000fe400000010ff */
[----:B------:R-:W-:Y:S02]  /*4430*/  F2FP.BF16.F32.PACK_AB R46, R14, R15 ;  /* 0x0000000f0e2e723e */ /* 0x000fe400000010ff */
[----:B------:R-:W-:Y:S02]  /*4440*/  F2FP.BF16.F32.PACK_AB R47, R50, R47 ;  /* 0x0000002f322f723e */ /* 0x000fe400000010ff */
[----:B------:R-:W-:Y:S02]  /*4450*/  F2FP.BF16.F32.PACK_AB R28, R10, R21 ;  /* 0x000000150a1c723e */ /* 0x000fe400000010ff */
[----:B------:R-:W-:-:S02]  /*4460*/  F2FP.BF16.F32.PACK_AB R29, R52, R51 ;  /* 0x00000033341d723e */ /* 0x000fc400000010ff */
[----:B------:R-:W-:Y:S01]  /*4470*/  F2FP.BF16.F32.PACK_AB R30, R20, R23 ;  /* 0x00000017141e723e */ /* 0x000fe200000010ff */
[----:B-12---:R-:W-:Y:S06]  /*4480*/  @!P0 BRA `(.L_x_29) ;  /* 0x0000000000048947 */ /* 0x006fec0003800000 */
[----:B------:R-:W-:Y:S01]  /*4490*/  BPT.TRAP 0x1 ;  /* 0x000000040000795c */ /* 0x000fe20000300000 */
.L_x_29:
[----:B------:R-:W-:Y:S05]  /*44a0*/  @P2 BRA `(.L_x_30) ;  /* 0x0000000000082947 */ /* 0x000fea0003800000 */
[----:B------:R-:W1:Y:S02]  /*44b0*/  SYNCS.PHASECHK.TRANS64.TRYWAIT P2, [UR6+0xca00], R31 ;  /* 0x00ca001fff0075a7 */ /* 0x000e640008040146 */
[----:B-1----:R-:W-:Y:S05]  /*44c0*/  @!P2 BRA `(.L_x_31) ;  /* 0x0000005800bca947 */ /* 0x002fea0003800000 */
.L_x_30:
[----:B------:R-:W-:Y:S01]  /*44d0*/  UIMAD UR11, UR10, 0x180, UR42 ;  /* 0x000001800a0b78a4 */ /* 0x000fe2000f8e022a */
[----:B------:R-:W-:Y:S01]  /*44e0*/  WARPGROUP.ARRIVE ;  /* 0x00000000000079c5 */ /* 0x000fe20000000000 */
[----:B------:R-:W-:Y:S01]  /*44f0*/  UMOV UR7, 0xc0000010 ;  /* 0xc000001000077882 */ /* 0x000fe20000000000 */
[----:B-1----:R-:W-:Y:S01]  /*4500*/  F2FP.BF16.F32.PACK_AB R31, R40, R41 ;  /* 0x00000029281f723e */ /* 0x002fe200000010ff */
[----:B------:R-:W-:Y:S02]  /*4510*/  UIADD3 UR14, UR11, 0x80, URZ ;  /* 0x000000800b0e7890 */ /* 0x000fe4000fffe03f */
[----:B------:R-:W-:Y:S02]  /*4520*/  UIADD3 UR15, UR11, 0x100, URZ ;  /* 0x000001000b0f7890 */ /* 0x000fe4000fffe03f */
[----:B------:R-:W-:Y:S02]  /*4530*/  UMOV UR6, UR11 ;  /* 0x0000000b00067c82 */ /* 0x000fe40008000000 */
[----:B------:R-:W-:Y:S01]  /*4540*/  HGMMA.64x16x16.F32.BF16 R72, R24, gdesc[UR4].tnspB, R72, gsb0 ;  /* 0x4020000418487df0 */ /* 0x000fe20008001848 */
[----:B------:R-:W-:Y:S01]  /*4550*/  UMOV UR6, UR14 ;  /* 0x0000000e00067c82 */ /* 0x000fe20008000000 */
[----:B------:R-:W-:Y:S01]  /*4560*/  UMOV UR7, 0xc0000010 ;  /* 0xc000001000077882 */ /* 0x000fe20000000000 */
[----:B------:R-:W-:Y:S01]  /*4570*/  UIADD3 UR14, UR11, 0xa0, URZ ;  /* 0x000000a00b0e7890 */ /* 0x000fe2000fffe03f */
[----:B------:R-:W-:-:S02]  /*4580*/  WARPGROUP.DEPBAR.LE gsb0, 0x0 ;  /* 0x00008000000079c5 */ /* 0x000fc40000010000 */
        /* <DEDUP_REMOVED lines=60> */
.L_x_32:
[----:B------:R-:W-:-:S04]  /*4950*/  ULEA UR6, UR17, UR41, 0x3 ;  /* 0x0000002911067291 */ /* 0x000fc8000f8e183f */
[----:B------:R-:W-:-:S04]  /*4960*/  UIADD3 UR6, UR6, 0xca28, URZ ;  /* 0x0000ca2806067890 */ /* 0x000fc8000fffe03f */
[----:B------:R-:W-:-:S09]  /*4970*/  UPRMT UR6, URZ, 0x654, UR6 ;  /* 0x000006543f067896 */ /* 0x000fd20008000006 */
[----:B------:R-:W-:Y:S01]  /*4980*/  SYNCS.ARRIVE.TRANS64.RED.A1T0 RZ, [UR6], RZ ;  /* 0x000000ffffff79a7 */ /* 0x000fe20008100406 */
[----:B------:R-:W-:Y:S05]  /*4990*/  @P1 BRA `(.L_x_33) ;  /* 0x0000000000041947 */ /* 0x000fea0003800000 */
[----:B------:R-:W-:Y:S01]  /*49a0*/  BPT.TRAP 0x1 ;  /* 0x000000040000795c */ /* 0x000fe20000300000 */
.L_x_33:
[----:B------:R-:W-:-:S04]  /*49b0*/  UIADD3 UR17, UR17, 0x1, URZ ;  /* 0x0000000111117890 */ /* 0x000fc8000fffe03f */
[----:B------:R-:W-:-:S04]  /*49c0*/  UISETP.NE.AND UP0, UPT, UR17, 0x5, UPT ;  /* 0x000000051100788c */ /* 0x000fc8000bf05270 */
[----:B------:R-:W-:Y:S01]  /*49d0*/  USEL UR17, UR17, URZ, UP0 ;  /* 0x0000003f11117287 */ /* 0x000fe20008000000 */
[----:B------:R-:W-:Y:S11]  /*49e0*/  @!P0 BRA `(.L_x_34) ;  /* 0x0000000000048947 */ /* 0x000ff60003800000 */
[----:B------:R-:W-:Y:S01]  /*49f0*/  BPT.TRAP 0x1 ;  /* 0x000000040000795c */ /* 0x000fe20000300000 */
.L_x_34:
[----:B------:R-:W-:-:S04]  /*4a00*/  ULEA UR6, UR17, UR41, 0x3 ;  /* 0x0000002911067291 */ /* 0x000fc8000f8e183f */
[----:B------:R-:W-:-:S04]  /*4a10*/  UIADD3 UR6, UR6, 0xca28, URZ ;  /* 0x0000ca2806067890 */ /* 0x000fc8000fffe03f */
[----:B------:R-:W-:-:S09]  /*4a20*/  UPRMT UR6, URZ, 0x654, UR6 ;  /* 0x000006543f067896 */ /* 0x000fd20008000006 */
[----:B------:R-:W-:Y:S01]  /*4a30*/  SYNCS.ARRIVE.TRANS64.RED.A1T0 RZ, [UR6], RZ ;  /* 0x000000ffffff79a7 */ /* 0x000fe20008100406 */
[----:B------:R-:W-:Y:S05]  /*4a40*/  @P1 BRA `(.L_x_35) ;  /* 0x0000000000041947 */ /* 0x000fea0003800000 */
[----:B------:R-:W-:Y:S01]  /*4a50*/  BPT.TRAP 0x1 ;  /* 0x000000040000795c */ /* 0x000fe20000300000 */
.L_x_35:
[----:B------:R-:W-:Y:S01]  /*4a60*/  UIADD3 UR10, UR10, 0x1, URZ ;  /* 0x000000010a0a7890 */ /* 0x000fe2000fffe03f */
[C---:B------:R-:W-:Y:S01]  /*4a70*/  ISETP.GT.AND P2, PT, R8.reuse, 0x1, PT ;  /* 0x000000010800780c */ /* 0x040fe20003f44270 */
[----:B------:R-:W-:Y:S01]  /*4a80*/  UIADD3 UR17, UR17, 0x1, URZ ;  /* 0x0000000111117890 */ /* 0x000fe2000fffe03f */
[----:B------:R-:W-:Y:S01]  /*4a90*/  VIADD R7, R7, 0x40 ;  /* 0x0000004007077836 */ /* 0x000fe20000000000 */
[----:B------:R-:W-:Y:S01]  /*4aa0*/  UISETP.NE.AND UP1, UPT, UR10, 0x5, UPT ;  /* 0x000000050a00788c */ /* 0x000fe2000bf25270 */
[----:B------:R-:W-:Y:S01]  /*4ab0*/  VIADD R0, R8, 0xffffffff ;  /* 0xffffffff08007836 */ /* 0x000fe20000000000 */
[----:B------:R-:W-:Y:S01]  /*4ac0*/  UISETP.NE.AND UP0, UPT, UR17, 0x5, UPT ;  /* 0x000000051100788c */ /* 0x000fe2000bf05270 */
[----:B------:R-:W-:Y:S01]  /*4ad0*/  IMAD.MOV.U32 R9, RZ, RZ, R4 ;  /* 0x000000ffff097224 */ /* 0x000fe200078e0004 */
[----:B------:R-:W-:Y:S01]  /*4ae0*/  USEL UR6, URZ, 0x1, UP1 ;  /* 0x000000013f067887 */ /* 0x000fe20008800000 */
[----:B------:R-:W-:Y:S01]  /*4af0*/  IMAD.MOV.U32 R11, RZ, RZ, R6 ;  /* 0x000000ffff0b7224 */ /* 0x000fe200078e0006 */
[----:B------:R-:W-:-:S02]  /*4b00*/  USEL UR17, UR17, URZ, UP0 ;  /* 0x0000003f11117287 */ /* 0x000fc40008000000 */
[----:B------:R-:W-:Y:S02]  /*4b10*/  USEL UR49, UR10, URZ, UP1 ;  /* 0x0000003f0a317287 */ /* 0x000fe40008800000 */
[----:B------:R-:W-:Y:S01]  /*4b20*/  LOP3.LUT R23, R81, UR6, RZ, 0x3c, !PT ;  /* 0x0000000651177c12 */ /* 0x000fe2000f8e3cff */
[----:B------:R-:W-:Y:S09]  /*4b30*/  @P2 BRA `(.L_x_36) ;  /* 0xffffffe4004c2947 */ /* 0x000ff2000383ffff */
.L_x_25:
[----:B------:R-:W-:-:S13]  /*4b40*/  ISETP.GE.AND P2, PT, R8, RZ, PT ;  /* 0x000000ff0800720c */ /* 0x000fda0003f46270 */
[----:B------:R-:W-:Y:S05]  /*4b50*/  @!P2 BRA `(.L_x_37) ;  /* 0x000000200004a947 */ /* 0x000fea0003800000 */
[----:B------:R-:W-:Y:S01]  /*4b60*/  VIADD R0, R8, 0x1 ;  /* 0x0000000108007836 */ /* 0x000fe20000000000 */
[----:B------:R-:W-:Y:S01]  /*4b70*/  MOV R8, R4 ;  /* 0x0000000400087202 */ /* 0x000fe20000000f00 */
[----:B------:R-:W-:Y:S01]  /*4b80*/  IMAD.MOV.U32 R9, RZ, RZ, R6 ;  /* 0x000000ffff097224 */ /* 0x000fe200078e0006 */
[----:B------:R-:W-:-:S06]  /*4b90*/  ULDC UR18, c[0x0][0x604] ;  /* 0x0001810000127ab9 */ /* 0x000fcc0000000800 */
.L_x_48:
[----:B------:R-:W-:Y:S05]  /*4ba0*/  @!P0 BRA `(.L_x_38) ;  /* 0x0000000000048947 */ /* 0x000fea0003800000 */
[----:B------:R-:W-:Y:S01]  /*4bb0*/  BPT.TRAP 0x1 ;  /* 0x000000040000795c */ /* 0x000fe20000300000 */
.L_x_38:
[----:B------:R-:W-:Y:S01]  /*4bc0*/  ULEA UR6, UR49, UR41, 0x3 ;  /* 0x0000002931067291 */ /* 0x000fe2000f8e183f */
[----:B------:R-:W-:-:S08]  /*4bd0*/  SHF.L.U32 R4, R23, 0x1f, RZ ;  /* 0x0000001f17047819 */ /* 0x000fd000000006ff */
[----:B------:R-:W1:Y:S02]  /*4be0*/  SYNCS.PHASECHK.TRANS64.TRYWAIT P2, [UR6+0xca00], R4 ;  /* 0x00ca0004ff0075a7 */ /* 0x000e640008040146 */
[----:B-1----:R-:W-:Y:S05]  /*4bf0*/  @!P2 BRA `(.L_x_39) ;  /* 0x000000540008a947 */ /* 0x002fea0003800000 */
.L_x_129:
        /* <DEDUP_REMOVED lines=22> */
.L_x_40:
[----:B------:R-:W-:Y:S01]  /*4d60*/  IMAD R89, R19, 0x40, R16 ;  /* 0x0000004013597824 */ /* 0x000fe200078e0210 */
[C---:B------:R-:W-:Y:S01]  /*4d70*/  IADD3 R12, R7.reuse, 0x10, RZ ;  /* 0x00000010070c7810 */ /* 0x040fe20007ffe0ff */
[C---:B-1----:R-:W-:Y:S01]  /*4d80*/  VIADD R4, R7.reuse, 0x1 ;  /* 0x0000000107047836 */ /* 0x042fe20000000000 */
[----:B------:R-:W-:Y:S01]  /*4d90*/  ULEA UR6, UR10, UR41, 0x3 ;  /* 0x000000290a067291 */ /* 0x000fe2000f8e183f */
[----:B------:R-:W-:Y:S01]  /*4da0*/  VIADD R6, R7, 0x8 ;  /* 0x0000000807067836 */ /* 0x000fe20000000000 */
[----:B------:R-:W-:Y:S01]  /*4db0*/  ISETP.GE.AND P2, PT, R89, R7, PT ;  /* 0x000000075900720c */ /* 0x000fe20003f46270 */
[----:B------:R-:W-:Y:S01]  /*4dc0*/  VIADD R10, R7, 0x9 ;  /* 0x00000009070a7836 */ /* 0x000fe20000000000 */
[----:B------:R-:W-:Y:S01]  /*4dd0*/  ISETP.GE.AND P3, PT, R89, R4, PT ;  /* 0x000000045900720c */ /* 0x000fe20003f66270 */
[----:B------:R-:W-:Y:S01]  /*4de0*/  VIADD R13, R7, 0x11 ;  /* 0x00000011070d7836 */ /* 0x000fe20000000000 */
[----:B------:R-:W-:Y:S02]  /*4df0*/  FSEL R11, R24, -INF , P2 ;  /* 0xff800000180b7808 */ /* 0x000fe40001000000 */
[----:B------:R-:W-:-:S02]  /*4e00*/  ISETP.GE.AND P2, PT, R89, R6, PT ;  /* 0x000000065900720c */ /* 0x000fc40003f46270 */
[----:B------:R-:W-:Y:S02]  /*4e10*/  FSEL R25, R25, -INF , P3 ;  /* 0xff80000019197808 */ /* 0x000fe40001800000 */
[----:B------:R-:W-:Y:S02]  /*4e20*/  FMNMX R14, R11, R8, !PT ;  /* 0x000000080b0e7209 */ /* 0x000fe40007800000 */
[----:B------:R-:W-:Y:S02]  /*4e30*/  ISETP.GE.AND P3, PT, R89, R10, PT ;  /* 0x0000000a5900720c */ /* 0x000fe40003f66270 */
[----:B------:R-:W-:Y:S02]  /*4e40*/  FSEL R28, R28, -INF , P2 ;  /* 0xff8000001c1c7808 */ /* 0x000fe40001000000 */
[----:B------:R-:W-:Y:S01]  /*4e50*/  FMNMX R15, R25, R14, !PT ;  /* 0x0000000e190f7209 */ /* 0x000fe20007800000 */
[----:B------:R-:W-:Y:S01]  /*4e60*/  VIADD R14, R7, 0x18 ;  /* 0x00000018070e7836 */ /* 0x000fe20000000000 */
[----:B------:R-:W-:-:S02]  /*4e70*/  ISETP.GE.AND P2, PT, R89, R12, PT ;  /* 0x0000000c5900720c */ /* 0x000fc40003f46270 */
[----:B------:R-:W-:Y:S02]  /*4e80*/  FSEL R29, R29, -INF , P3 ;  /* 0xff8000001d1d7808 */ /* 0x000fe40001800000 */
[----:B------:R-:W-:Y:S01]  /*4e90*/  FMNMX R20, R28, R15, !PT ;  /* 0x0000000f1c147209 */ /* 0x000fe20007800000 */
[----:B------:R-:W-:Y:S01]  /*4ea0*/  VIADD R15, R7, 0x19 ;  /* 0x00000019070f7836 */ /* 0x000fe20000000000 */
        /* <DEDUP_REMOVED lines=10> */
[----:B------:R-:W-:Y:S02]  /*4f50*/  FMNMX R81, R33, R24, !PT ;  /* 0x0000001821517209 */ /* 0x000fe40007800000 */
[----:B------:R-:W-:-:S02]  /*4f60*/  ISETP.GE.AND P2, PT, R89, R20, PT ;  /* 0x000000145900720c */ /* 0x000fc40003f46270 */
[----:B------:R-:W-:Y:S02]  /*4f70*/  FSEL R37, R37, -INF , P3 ;  /* 0xff80000025257808 */ /* 0x000fe40001800000 */
[----:B------:R-:W-:Y:S01]  /*4f80*/  FMNMX R82, R36, R81, !PT ;  /* 0x0000005124527209 */ /* 0x000fe20007800000 */
[C---:B------:R-:W-:Y:S01]  /*4f90*/  VIADD R81, R7.reuse, 0x29 ;  /* 0x0000002907517836 */ /* 0x040fe20000000000 */
[----:B------:R-:W-:Y:S02]  /*4fa0*/  IADD3 R24, R7, 0x28, RZ ;  /* 0x0000002807187810 */ /* 0x000fe40007ffe0ff */
        /* <DEDUP_REMOVED lines=21> */
[----:B------:R-:W-:Y:S02]  /*5100*/  FMNMX R86, R48, R87, !PT ;  /* 0x0000005730567209 */ /* 0x000fe40007800000 */
[----:B------:R-:W-:Y:S02]  /*5110*/  ISETP.GE.AND P3, PT, R89, R85, PT ;  /* 0x000000555900720c */ /* 0x000fe40003f66270 */
[----:B------:R-:W-:Y:S02]  /*5120*/  FSEL R52, R52, -INF , P2 ;  /* 0xff80000034347808 */ /* 0x000fe40001000000 */
[----:B------:R-:W-:Y:S02]  /*5130*/  FMNMX R87, R49, R86, !PT ;  /* 0x0000005631577209 */ /* 0x000fe40007800000 */
[----:B------:R-:W-:-:S02]  /*5140*/  FSEL R53, R53, -INF , P3 ;  /* 0xff80000035357808 */ /* 0x000fc40001800000 */
[----:B------:R-:W-:Y:S02]  /*5150*/  FMNMX R86, R52, R87, !PT ;  /* 0x0000005734567209 */ /* 0x000fe40007800000 */
[----:B------:R-:W-:Y:S02]  /*5160*/  IADD3 R91, R89, 0x8, RZ ;  /* 0x00000008595b7810 */ /* 0x000fe40007ffe0ff */
[----:B------:R-:W-:Y:S02]  /*5170*/  FMNMX R86, R53, R86, !PT ;  /* 0x0000005635567209 */ /* 0x000fe40007800000 */
[C---:B------:R-:W-:Y:S02]  /*5180*/  ISETP.GE.AND P2, PT, R91.reuse, R7, PT ;  /* 0x000000075b00720c */ /* 0x040fe40003f46270 */
[----:B------:R-:W-:Y:S01]  /*5190*/  ISETP.GE.AND P3, PT, R91, R4, PT ;  /* 0x000000045b00720c */ /* 0x000fe20003f66270 */
[----:B------:R-:W1:Y:S01]  /*51a0*/  SHFL.BFLY PT, R87, R86, 0x1, 0x1f ;  /* 0x0c201f0056577f89 */ /* 0x000e6200000e0000 */
[----:B------:R-:W-:-:S02]  /*51b0*/  FSEL R26, R26, -INF , P2 ;  /* 0xff8000001a1a7808 */ /* 0x000fc40001000000 */
[----:B------:R-:W-:Y:S02]  /*51c0*/  ISETP.GE.AND P2, PT, R91, R6, PT ;  /* 0x000000065b00720c */ /* 0x000fe40003f46270 */
[----:B------:R-:W-:Y:S02]  /*51d0*/  FSEL R27, R27, -INF , P3 ;  /* 0xff8000001b1b7808 */ /* 0x000fe40001800000 */
[----:B------:R-:W-:Y:S02]  /*51e0*/  FMNMX R4, R26, R9, !PT ;  /* 0x000000091a047209 */ /* 0x000fe40007800000 */
[----:B------:R-:W-:Y:S02]  /*51f0*/  ISETP.GE.AND P3, PT, R91, R10, PT ;  /* 0x0000000a5b00720c */ /* 0x000fe40003f66270 */
[----:B------:R-:W-:Y:S02]  /*5200*/  FSEL R30, R30, -INF , P2 ;  /* 0xff8000001e1e7808 */ /* 0x000fe40001000000 */
[----:B------:R-:W-:-:S02]  /*5210*/  FMNMX R89, R27, R4, !PT ;  /* 0x000000041b597209 */ /* 0x000fc40007800000 */
[----:B------:R-:W-:Y:S02]  /*5220*/  FSEL R31, R31, -INF , P3 ;  /* 0xff8000001f1f7808 */ /* 0x000fe40001800000 */
[----:B------:R-:W-:Y:S02]  /*5230*/  FMNMX R4, R30, R89, !PT ;  /* 0x000000591e047209 */ /* 0x000fe40007800000 */
[C---:B------:R-:W-:Y:S02]  /*5240*/  ISETP.GE.AND P4, PT, R91.reuse, R13, PT ;  /* 0x0000000d5b00720c */ /* 0x040fe40003f86270 */
[----:B------:R-:W-:Y:S02]  /*5250*/  ISETP.GE.AND P2, PT, R91, R12, PT ;  /* 0x0000000c5b00720c */ /* 0x000fe40003f46270 */
[----:B------:R-:W-:Y:S02]  /*5260*/  FMNMX R13, R31, R4, !PT ;  /* 0x000000041f0d7209 */ /* 0x000fe40007800000 */
[----:B-1----:R-:W-:-:S02]  /*5270*/  FMNMX R87, R86, R87, !PT ;  /* 0x0000005756577209 */ /* 0x002fc40007800000 */
[----:B------:R-:W-:Y:S02]  /*5280*/  FSEL R34, R34, -INF , P2 ;  /* 0xff80000022227808 */ /* 0x000fe40001000000 */
[----:B------:R-:W-:Y:S01]  /*5290*/  ISETP.GE.AND P3, PT, R91, R14, PT ;  /* 0x0000000e5b00720c */ /* 0x000fe20003f66270 */
[----:B------:R-:W1:Y:S01]  /*52a0*/  SHFL.BFLY PT, R88, R87, 0x2, 0x1f ;  /* 0x0c401f0057587f89 */ /* 0x000e6200000e0000 */
[----:B------:R-:W-:Y:S02]  /*52b0*/  FSEL R35, R35, -INF , P4 ;  /* 0xff80000023237808 */ /* 0x000fe40002000000 */
[----:B------:R-:W-:Y:S02]  /*52c0*/  FMNMX R6, R34, R13, !PT ;  /* 0x0000000d22067209 */ /* 0x000fe40007800000 */
[----:B------:R-:W-:Y:S02]  /*52d0*/  ISETP.GE.AND P2, PT, R91, R15, PT ;  /* 0x0000000f5b00720c */ /* 0x000fe40003f46270 */
[----:B------:R-:W-:-:S02]  /*52e0*/  FSEL R38, R38, -INF , P3 ;  /* 0xff80000026267808 */ /* 0x000fc40001800000 */
[----:B------:R-:W-:Y:S02]  /*52f0*/  FMNMX R15, R35, R6, !PT ;  /* 0x00000006230f7209 */ /* 0x000fe40007800000 */
[----:B------:R-:W-:Y:S02]  /*5300*/  ISETP.GE.AND P4, PT, R91, R20, PT ;  /* 0x000000145b00720c */ /* 0x000fe40003f86270 */
[----:B------:R-:W-:Y:S02]  /*5310*/  FSEL R39, R39, -INF , P2 ;  /* 0xff80000027277808 */ /* 0x000fe40001000000 */
[----:B------:R-:W-:Y:S02]  /*5320*/  FMNMX R6, R38, R15, !PT ;  /* 0x0000000f26067209 */ /* 0x000fe40007800000 */
[C---:B------:R-:W-:Y:S02]  /*5330*/  ISETP.GE.AND P2, PT, R91.reuse, R81, PT ;  /* 0x000000515b00720c */ /* 0x040fe40003f46270 */
[----:B------:R-:W-:-:S02]  /*5340*/  ISETP.GE.AND P3, PT, R91, R21, PT ;  /* 0x000000155b00720c */ /* 0x000fc40003f66270 */
[----:B------:R-:W-:Y:S02]  /*5350*/  FSEL R42, R42, -INF , P4 ;  /* 0xff8000002a2a7808 */ /* 0x000fe40002000000 */
[----:B------:R-:W-:Y:S02]  /*5360*/  FMNMX R15, R39, R6, !PT ;  /* 0x00000006270f7209 */ /* 0x000fe40007800000 */
[----:B-1----:R-:W-:Y:S02]  /*5370*/  FMNMX R4, R87, R88, !PT ;  /* 0x0000005857047209 */ /* 0x002fe40007800000 */
[----:B------:R-:W-:Y:S02]  /*5380*/  FSEL R47, R47, -INF , P2 ;  /* 0xff8000002f2f7808 */ /* 0x000fe40001000000 */
[----:B------:R-:W-:Y:S02]  /*5390*/  FSETP.NEU.AND P5, PT, R4, -INF , PT ;  /* 0xff8000000400780b */ /* 0x000fe40003fad000 */
[----:B------:R-:W-:-:S02]  /*53a0*/  FSEL R43, R43, -INF , P3 ;  /* 0xff8000002b2b7808 */ /* 0x000fc40001800000 */
[----:B------:R-:W-:Y:S02]  /*53b0*/  FSEL R13, R4, RZ, P5 ;  /* 0x000000ff040d7208 */ /* 0x000fe40002800000 */
[----:B------:R-:W-:Y:S02]  /*53c0*/  ISETP.GE.AND P5, PT, R91, R24, PT ;  /* 0x000000185b00720c */ /* 0x000fe40003fa6270 */
[----:B------:R-:W-:Y:S01]  /*53d0*/  FMNMX R6, R42, R15, !PT ;  /* 0x0000000f2a067209 */ /* 0x000fe20007800000 */
[C---:B------:R-:W-:Y:S01]  /*53e0*/  FMUL R10, R13.reuse, UR18 ;  /* 0x000000120d0a7c20 */ /* 0x040fe20008400000 */
[----:B------:R-:W-:Y:S01]  /*53f0*/  FSEL R46, R46, -INF , P5 ;  /* 0xff8000002e2e7808 */ /* 0x000fe20002800000 */
[----:B------:R-:W-:Y:S01]  /*5400*/  FADD R13, -R13, R8 ;  /* 0x000000080d0d7221 */ /* 0x000fe20000000100 */
[----:B------:R-:W-:Y:S01]  /*5410*/  FMNMX R15, R43, R6, !PT ;  /* 0x000000062b0f7209 */ /* 0x000fe20007800000 */
[--C-:B------:R-:W-:Y:S01]  /*5420*/  FFMA R25, R25, UR18, -R10.reuse ;  /* 0x0000001219197c23 */ /* 0x100fe2000800080a */
[--C-:B------:R-:W-:Y:S01]  /*5430*/  FFMA R11, R11, UR18, -R10.reuse ;  /* 0x000000120b0b7c23 */ /* 0x100fe2000800080a */
[----:B------:R-:W-:Y:S01]  /*5440*/  ISETP.GE.AND P4, PT, R91, R82, PT ;  /* 0x000000525b00720c */ /* 0x000fe20003f86270 */
[--C-:B------:R-:W-:Y:S01]  /*5450*/  FFMA R28, R28, UR18, -R10.reuse ;  /* 0x000000121c1c7c23 */ /* 0x100fe2000800080a */
[----:B------:R-:W-:Y:S01]  /*5460*/  FMNMX R6, R46, R15, !PT ;  /* 0x0000000f2e067209 */ /* 0x000fe20007800000 */
[--C-:B------:R-:W-:Y:S01]  /*5470*/  FFMA R29, R29, UR18, -R10.reuse ;  /* 0x000000121d1d7c23 */ /* 0x100fe2000800080a */
[----:B------:R-:W-:Y:S01]  /*5480*/  FSETP.GEU.AND P2, PT, R25, -126, PT ;  /* 0xc2fc00001900780b */ /* 0x000fe20003f4e000 */
[--C-:B------:R-:W-:Y:S01]  /*5490*/  FFMA R32, R32, UR18, -R10.reuse ;  /* 0x0000001220207c23 */ /* 0x100fe2000800080a */
[----:B------:R-:W-:Y:S01]  /*54a0*/  FSETP.GEU.AND P6, PT, R11, -126, PT ;  /* 0xc2fc00000b00780b */ /* 0x000fe20003fce000 */
[--C-:B------:R-:W-:Y:S01]  /*54b0*/  FFMA R33, R33, UR18, -R10.reuse ;  /* 0x0000001221217c23 */ /* 0x100fe2000800080a */
[----:B------:R-:W-:Y:S01]  /*54c0*/  ISETP.GE.AND P3, PT, R91, R83, PT ;  /* 0x000000535b00720c */ /* 0x000fe20003f66270 */
[--C-:B------:R-:W-:Y:S01]  /*54d0*/  FFMA R36, R36, UR18, -R10.reuse ;  /* 0x0000001224247c23 */ /* 0x100fe2000800080a */
[----:B------:R-:W-:Y:S01]  /*54e0*/  FSEL R50, R50, -INF , P4 ;  /* 0xff80000032327808 */ /* 0x000fe20002000000 */
[--C-:B------:R-:W-:Y:S01]  /*54f0*/  FFMA R37, R37, UR18, -R10.reuse ;  /* 0x0000001225257c23 */ /* 0x100fe2000800080a */
[----:B------:R-:W-:Y:S01]  /*5500*/  ISETP.GE.AND P4, PT, R91, R85, PT ;  /* 0x000000555b00720c */ /* 0x000fe20003f86270 */
[--C-:B------:R-:W-:Y:S01]  /*5510*/  FFMA R40, R40, UR18, -R10.reuse ;  /* 0x0000001228287c23 */ /* 0x100fe2000800080a */
[----:B------:R-:W-:Y:S01]  /*5520*/  FMNMX R15, R47, R6, !PT ;  /* 0x000000062f0f7209 */ /* 0x000fe20007800000 */
[--C-:B------:R-:W-:Y:S01]  /*5530*/  FFMA R41, R41, UR18, -R10.reuse ;  /* 0x0000001229297c23 */ /* 0x100fe2000800080a */
[----:B------:R-:W-:Y:S01]  /*5540*/  ISETP.GE.AND P5, PT, R91, R84, PT ;  /* 0x000000545b00720c */ /* 0x000fe20003fa6270 */
[----:B------:R-:W-:Y:S01]  /*5550*/  @!P2 FMUL R25, R25, 0.5 ;  /* 0x3f0000001919a820 */ /* 0x000fe20000400000 */
[----:B------:R-:W-:Y:S01]  /*5560*/  FSEL R51, R51, -INF , P3 ;  /* 0xff80000033337808 */ /* 0x000fe20001800000 */
[----:B------:R-:W-:Y:S01]  /*5570*/  @!P6 FMUL R11, R11, 0.5 ;  /* 0x3f0000000b0be820 */ /* 0x000fe20000400000 */
[----:B------:R-:W-:Y:S01]  /*5580*/  FSETP.GEU.AND P3, PT, R28, -126, PT ;  /* 0xc2fc00001c00780b */ /* 0x000fe20003f6e000 */
[--C-:B------:R-:W-:Y:S01]  /*5590*/  FFMA R44, R44, UR18, -R10.reuse ;  /* 0x000000122c2c7c23 */ /* 0x100fe2000800080a */
[----:B------:R-:W-:Y:S01]  /*55a0*/  FMNMX R6, R50, R15, !PT ;  /* 0x0000000f32067209 */ /* 0x000fe20007800000 */
[----:B------:R-:W1:Y:S01]  /*55b0*/  MUFU.EX2 R24, R11 ;  /* 0x0000000b00187308 */ /* 0x000e620000000800 */
[----:B------:R-:W-:Y:S01]  /*55c0*/  FSEL R55, R55, -INF , P4 ;  /* 0xff80000037377808 */ /* 0x000fe20002000000 */
[--C-:B------:R-:W-:Y:S01]  /*55d0*/  FFMA R45, R45, UR18, -R10.reuse ;  /* 0x000000122d2d7c23 */ /* 0x100fe2000800080a */
[----:B------:R-:W-:Y:S01]  /*55e0*/  FSEL R54, R54, -INF , P5 ;  /* 0xff80000036367808 */ /* 0x000fe20002800000 */
[--C-:B------:R-:W-:Y:S01]  /*55f0*/  FFMA R48, R48, UR18, -R10.reuse ;  /* 0x0000001230307c23 */ /* 0x100fe2000800080a */
[----:B------:R-:W-:Y:S01]  /*5600*/  FSETP.GEU.AND P4, PT, R29, -126, PT ;  /* 0xc2fc00001d00780b */ /* 0x000fe20003f8e000 */
[--C-:B------:R-:W-:Y:S01]  /*5610*/  FFMA R49, R49, UR18, -R10.reuse ;  /* 0x0000001231317c23 */ /* 0x100fe2000800080a */
[----:B------:R-:W-:Y:S01]  /*5620*/  FSETP.GEU.AND P5, PT, R32, -126, PT ;  /* 0xc2fc00002000780b */ /* 0x000fe20003fae000 */
[----:B------:R-:W2:Y:S01]  /*5630*/  MUFU.EX2 R25, R25 ;  /* 0x0000001900197308 */ /* 0x000ea20000000800 */
[----:B------:R-:W-:Y:S01]  /*5640*/  FMNMX R15, R51, R6, !PT ;  /* 0x00000006330f7209 */ /* 0x000fe20007800000 */
[----:B------:R-:W-:Y:S01]  /*5650*/  @!P3 FMUL R28, R28, 0.5 ;  /* 0x3f0000001c1cb820 */ /* 0x000fe20000400000 */
[--C-:B------:R-:W-:Y:S01]  /*5660*/  FFMA R52, R52, UR18, -R10.reuse ;  /* 0x0000001234347c23 */ /* 0x100fe2000800080a */
[----:B------:R-:W-:Y:S01]  /*5670*/  FFMA R53, R53, UR18, -R10 ;  /* 0x0000001235357c23 */ /* 0x000fe2000800080a */
[----:B------:R-:W-:Y:S01]  /*5680*/  FMNMX R6, R54, R15, !PT ;  /* 0x0000000f36067209 */ /* 0x000fe20007800000 */
[----:B------:R-:W-:-:S02]  /*5690*/  FMUL R13, R13, UR18 ;  /* 0x000000120d0d7c20 */ /* 0x000fc40008400000 */
[----:B------:R-:W3:Y:S01]  /*56a0*/  MUFU.EX2 R28, R28 ;  /* 0x0000001c001c7308 */ /* 0x000ee20000000800 */
[----:B------:R-:W-:Y:S01]  /*56b0*/  FMNMX R6, R55, R6, !PT ;  /* 0x0000000637067209 */ /* 0x000fe20007800000 */
[----:B------:R-:W-:Y:S01]  /*56c0*/  @!P4 FMUL R29, R29, 0.5 ;  /* 0x3f0000001d1dc820 */ /* 0x000fe20000400000 */
[----:B-1----:R-:W-:Y:S01]  /*56d0*/  @!P6 FMUL R24, R24, R24 ;  /* 0x000000181818e220 */ /* 0x002fe20000400000 */
[----:B------:R-:W-:Y:S01]  /*56e0*/  @!P5 FMUL R32, R32, 0.5 ;  /* 0x3f0000002020d820 */ /* 0x000fe20000400000 */
[----:B------:R-:W-:Y:S01]  /*56f0*/  FSETP.GEU.AND P6, PT, R33, -126, PT ;  /* 0xc2fc00002100780b */ /* 0x000fe20003fce000 */
[----:B------:R-:W1:Y:S02]  /*5700*/  SHFL.BFLY PT, R11, R6, 0x1, 0x1f ;  /* 0x0c201f00060b7f89 */ /* 0x000e6400000e0000 */
[----:B------:R-:W4:Y:S01]  /*5710*/  MUFU.EX2 R29, R29 ;  /* 0x0000001d001d7308 */ /* 0x000f220000000800 */
[----:B--2---:R-:W-:Y:S01]  /*5720*/  @!P2 FMUL R25, R25, R25 ;  /* 0x000000191919a220 */ /* 0x004fe20000400000 */
[----:B------:R-:W-:-:S06]  /*5730*/  FSETP.GEU.AND P2, PT, R36, -126, PT ;  /* 0xc2fc00002400780b */ /* 0x000fcc0003f4e000 */
[----:B------:R-:W2:Y:S01]  /*5740*/  MUFU.EX2 R32, R32 ;  /* 0x0000002000207308 */ /* 0x000ea20000000800 */
[----:B---3--:R-:W-:Y:S01]  /*5750*/  @!P3 FMUL R28, R28, R28 ;  /* 0x0000001c1c1cb220 */ /* 0x008fe20000400000 */
[----:B------:R-:W-:Y:S01]  /*5760*/  @!P6 FMUL R33, R33, 0.5 ;  /* 0x3f0000002121e820 */ /* 0x000fe20000400000 */
[----:B------:R-:W-:-:S04]  /*5770*/  FSETP.GEU.AND P3, PT, R37, -126, PT ;  /* 0xc2fc00002500780b */ /* 0x000fc80003f6e000 */
[----:B------:R-:W-:Y:S01]  /*5780*/  @!P2 FMUL R36, R36, 0.5 ;  /* 0x3f0000002424a820 */ /* 0x000fe20000400000 */
[----:B------:R-:W3:Y:S01]  /*5790*/  MUFU.EX2 R33, R33 ;  /* 0x0000002100217308 */ /* 0x000ee20000000800 */
[----:B----4-:R-:W-:Y:S01]  /*57a0*/  @!P4 FMUL R29, R29, R29 ;  /* 0x0000001d1d1dc220 */ /* 0x010fe20000400000 */
[----:B------:R-:W-:Y:S02]  /*57b0*/  FSETP.GEU.AND P4, PT, R40, -126, PT ;  /* 0xc2fc00002800780b */ /* 0x000fe40003f8e000 */
[----:B-1----:R-:W-:-:S04]  /*57c0*/  FMNMX R6, R6, R11, !PT ;  /* 0x0000000b06067209 */ /* 0x002fc80007800000 */
[----:B------:R-:W1:Y:S01]  /*57d0*/  MUFU.EX2 R36, R36 ;  /* 0x0000002400247308 */ /* 0x000e620000000800 */
[----:B--2---:R-:W-:Y:S01]  /*57e0*/  @!P5 FMUL R32, R32, R32 ;  /* 0x000000202020d220 */ /* 0x004fe20000400000 */
[----:B------:R-:W-:Y:S01]  /*57f0*/  FSETP.GEU.AND P5, PT, R41, -126, PT ;  /* 0xc2fc00002900780b */ /* 0x000fe20003fae000 */
[----:B------:R-:W2:Y:S01]  /*5800*/  SHFL.BFLY PT, R21, R6, 0x2, 0x1f ;  /* 0x0c401f0006157f89 */ /* 0x000ea200000e0000 */
[----:B------:R-:W-:-:S03]  /*5810*/  @!P3 FMUL R37, R37, 0.5 ;  /* 0x3f0000002525b820 */ /* 0x000fc60000400000 */
[----:B------:R-:W-:Y:S01]  /*5820*/  @!P4 FMUL R40, R40, 0.5 ;  /* 0x3f0000002828c820 */ /* 0x000fe20000400000 */
[----:B---3--:R-:W-:Y:S02]  /*5830*/  @!P6 FMUL R33, R33, R33 ;  /* 0x000000212121e220 */ /* 0x008fe40000400000 */
[----:B------:R-:W3:Y:S01]  /*5840*/  MUFU.EX2 R37, R37 ;  /* 0x0000002500257308 */ /* 0x000ee20000000800 */
[----:B------:R-:W-:-:S04]  /*5850*/  FSETP.GEU.AND P6, PT, R44, -126, PT ;  /* 0xc2fc00002c00780b */ /* 0x000fc80003fce000 */
[----:B------:R-:W-:Y:S01]  /*5860*/  @!P5 FMUL R41, R41, 0.5 ;  /* 0x3f0000002929d820 */ /* 0x000fe20000400000 */
[----:B-1----:R-:W-:Y:S02]  /*5870*/  @!P2 FMUL R36, R36, R36 ;  /* 0x000000242424a220 */ /* 0x002fe40000400000 */
[----:B------:R-:W1:Y:S01]  /*5880*/  MUFU.EX2 R11, R40 ;  /* 0x00000028000b7308 */ /* 0x000e620000000800 */
[----:B------:R-:W-:-:S05]  /*5890*/  FSETP.GEU.AND P2, PT, R45, -126, PT ;  /* 0xc2fc00002d00780b */ /* 0x000fca0003f4e000 */
[----:B------:R-:W-:Y:S02]  /*58a0*/  @!P6 FMUL R44, R44, 0.5 ;  /* 0x3f0000002c2ce820 */ /* 0x000fe40000400000 */
[----:B------:R-:W4:Y:S01]  /*58b0*/  MUFU.EX2 R12, R41 ;  /* 0x00000029000c7308 */ /* 0x000f220000000800 */
[----:B--2---:R-:W-:Y:S01]  /*58c0*/  FMNMX R6, R6, R21, !PT ;  /* 0x0000001506067209 */ /* 0x004fe20007800000 */
[----:B---3--:R-:W-:Y:S01]  /*58d0*/  @!P3 FMUL R37, R37, R37 ;  /* 0x000000252525b220 */ /* 0x008fe20000400000 */
[----:B------:R-:W-:-:S03]  /*58e0*/  FSETP.GEU.AND P3, PT, R48, -126, PT ;  /* 0xc2fc00003000780b */ /* 0x000fc60003f6e000 */
[----:B------:R-:W-:Y:S02]  /*58f0*/  @!P2 FMUL R45, R45, 0.5 ;  /* 0x3f0000002d2da820 */ /* 0x000fe40000400000 */
[----:B------:R-:W2:Y:S01]  /*5900*/  MUFU.EX2 R15, R44 ;  /* 0x0000002c000f7308 */ /* 0x000ea20000000800 */
[----:B-1----:R-:W-:Y:S01]  /*5910*/  @!P4 FMUL R11, R11, R11 ;  /* 0x0000000b0b0bc220 */ /* 0x002fe20000400000 */
[----:B------:R-:W-:-:S06]  /*5920*/  FSETP.GEU.AND P4, PT, R49, -126, PT ;  /* 0xc2fc00003100780b */ /* 0x000fcc0003f8e000 */
[----:B------:R-:W1:Y:S01]  /*5930*/  MUFU.EX2 R14, R45 ;  /* 0x0000002d000e7308 */ /* 0x000e620000000800 */
[----:B----4-:R-:W-:Y:S01]  /*5940*/  @!P5 FMUL R12, R12, R12 ;  /* 0x0000000c0c0cd220 */ /* 0x010fe20000400000 */
[----:B------:R-:W-:Y:S01]  /*5950*/  FSETP.NEU.AND P5, PT, R6, -INF , PT ;  /* 0xff8000000600780b */ /* 0x000fe20003fad000 */
[----:B------:R-:W-:Y:S02]  /*5960*/  @!P3 FMUL R48, R48, 0.5 ;  /* 0x3f0000003030b820 */ /* 0x000fe40000400000 */
[----:B------:R-:W-:Y:S01]  /*5970*/  FADD R8, R25, R12 ;  /* 0x0000000c19087221 */ /* 0x000fe20000000000 */
[----:B------:R-:W-:Y:S01]  /*5980*/  FSEL R40, R6, RZ, P5 ;  /* 0x000000ff06287208 */ /* 0x000fe20002800000 */
[----:B------:R-:W-:Y:S01]  /*5990*/  @!P4 FMUL R49, R49, 0.5 ;  /* 0x3f0000003131c820 */ /* 0x000fe20000400000 */
[----:B------:R-:W3:Y:S01]  /*59a0*/  MUFU.EX2 R21, R48 ;  /* 0x0000003000157308 */ /* 0x000ee20000000800 */
[----:B--2---:R-:W-:Y:S01]  /*59b0*/  @!P6 FMUL R15, R15, R15 ;  /* 0x0000000f0f0fe220 */ /* 0x004fe20000400000 */
[----:B------:R-:W-:Y:S01]  /*59c0*/  FSETP.GEU.AND P5, PT, R52, -126, PT ;  /* 0xc2fc00003400780b */ /* 0x000fe20003fae000 */
[C---:B------:R-:W-:Y:S01]  /*59d0*/  FMUL R44, R40.reuse, UR18 ;  /* 0x00000012282c7c20 */ /* 0x040fe20008400000 */
[----:B------:R-:W-:Y:S01]  /*59e0*/  FSETP.GEU.AND P6, PT, R53, -126, PT ;  /* 0xc2fc00003500780b */ /* 0x000fe20003fce000 */
[----:B------:R-:W-:-:S02]  /*59f0*/  FADD R40, -R40, R9 ;  /* 0x0000000928287221 */ /* 0x000fc40000000100 */
[--C-:B------:R-:W-:Y:S01]  /*5a00*/  FFMA R26, R26, UR18, -R44.reuse ;  /* 0x000000121a1a7c23 */ /* 0x100fe2000800082c */
[----:B------:R-:W2:Y:S01]  /*5a10*/  MUFU.EX2 R10, R49 ;  /* 0x00000031000a7308 */ /* 0x000ea20000000800 */
[----:B-1----:R-:W-:Y:S01]  /*5a20*/  @!P2 FMUL R14, R14, R14 ;  /* 0x0000000e0e0ea220 */ /* 0x002fe20000400000 */
        /* <DEDUP_REMOVED lines=8> */
[----:B---3--:R-:W-:Y:S01]  /*5ab0*/  @!P3 FMUL R21, R21, R21 ;  /* 0x000000151515b220 */ /* 0x008fe20000400000 */
[----:B------:R-:W-:Y:S01]  /*5ac0*/  FSETP.GEU.AND P3, PT, R27, -126, PT ;  /* 0xc2fc00001b00780b */ /* 0x000fe20003f6e000 */
[----:B------:R-:W1:Y:S01]  /*5ad0*/  MUFU.EX2 R41, R52 ;  /* 0x0000003400297308 */ /* 0x000e620000000800 */
[----:B------:R-:W-:Y:S01]  /*5ae0*/  FFMA R54, R54, UR18, -R44 ;  /* 0x0000001236367c23 */ /* 0x000fe2000800082c */
[----:B------:R-:W-:-:S03]  /*5af0*/  FMUL R81, R40, UR18 ;  /* 0x0000001228517c20 */ /* 0x000fc60008400000 */
[----:B------:R-:W-:Y:S01]  /*5b00*/  @!P2 FMUL R26, R26, 0.5 ;  /* 0x3f0000001a1aa820 */ /* 0x000fe20000400000 */
[----:B--2---:R-:W-:Y:S01]  /*5b10*/  @!P4 FMUL R10, R10, R10 ;  /* 0x0000000a0a0ac220 */ /* 0x004fe20000400000 */
[----:B------:R-:W-:Y:S01]  /*5b20*/  FSETP.GEU.AND P4, PT, R30, -126, PT ;  /* 0xc2fc00001e00780b */ /* 0x000fe20003f8e000 */
[----:B------:R-:W2:Y:S02]  /*5b30*/  MUFU.EX2 R20, R53 ;  /* 0x0000003500147308 */ /* 0x000ea40000000800 */
[----:B------:R-:W-:Y:S01]  /*5b40*/  FADD R9, R33, R10 ;  /* 0x0000000a21097221 */ /* 0x000fe20000000000 */
[----:B------:R-:W-:Y:S01]  /*5b50*/  F2FP.BF16.F32.PACK_AB R88, R10, R21 ;  /* 0x000000150a58723e */ /* 0x000fe200000010ff */
[----:B------:R-:W-:-:S04]  /*5b60*/  @!P3 FMUL R27, R27, 0.5 ;  /* 0x3f0000001b1bb820 */ /* 0x000fc80000400000 */
[----:B------:R3:W4:Y:S01]  /*5b70*/  MUFU.EX2 R45, R26 ;  /* 0x0000001a002d7308 */ /* 0x0007220000000800 */
[----:B-1----:R-:W-:Y:S01]  /*5b80*/  @!P5 FMUL R41, R41, R41 ;  /* 0x000000292929d220 */ /* 0x002fe20000400000 */
[----:B------:R-:W-:Y:S02]  /*5b90*/  FSETP.GEU.AND P5, PT, R31, -126, PT ;  /* 0xc2fc00001f00780b */ /* 0x000fe40003fae000 */
[----:B------:R-:W-:-:S04]  /*5ba0*/  @!P4 FMUL R30, R30, 0.5 ;  /* 0x3f0000001e1ec820 */ /* 0x000fc80000400000 */
[----:B------:R1:W5:Y:S01]  /*5bb0*/  MUFU.EX2 R48, R27 ;  /* 0x0000001b00307308 */ /* 0x0003620000000800 */
[----:B--2---:R-:W-:Y:S01]  /*5bc0*/  @!P6 FMUL R20, R20, R20 ;  /* 0x000000141414e220 */ /* 0x004fe20000400000 */
[----:B------:R-:W-:Y:S01]  /*5bd0*/  FSETP.GEU.AND P6, PT, R34, -126, PT ;  /* 0xc2fc00002200780b */ /* 0x000fe20003fce000 */
[----:B---3--:R-:W-:-:S03]  /*5be0*/  FFMA R26, R38, UR18, -R44 ;  /* 0x00000012261a7c23 */ /* 0x008fc6000800082c */
[----:B------:R-:W-:Y:S01]  /*5bf0*/  F2FP.BF16.F32.PACK_AB R90, R20, R41 ;  /* 0x00000029145a723e */ /* 0x000fe200000010ff */
[----:B------:R-:W-:Y:S01]  /*5c00*/  @!P5 FMUL R31, R31, 0.5 ;  /* 0x3f0000001f1fd820 */ /* 0x000fe20000400000 */
[----:B------:R2:W3:Y:S01]  /*5c10*/  MUFU.EX2 R49, R30 ;  /* 0x0000001e00317308 */ /* 0x0004e20000000800 */
[----:B----4-:R-:W-:Y:S01]  /*5c20*/  @!P2 FMUL R45, R45, R45 ;  /* 0x0000002d2d2da220 */ /* 0x010fe20000400000 */
[----:B------:R-:W-:Y:S01]  /*5c30*/  FSETP.GEU.AND P2, PT, R35, -126, PT ;  /* 0xc2fc00002300780b */ /* 0x000fe20003f4e000 */
[----:B-1----:R-:W-:-:S04]  /*5c40*/  FFMA R27, R39, UR18, -R44 ;  /* 0x00000012271b7c23 */ /* 0x002fc8000800082c */
[----:B------:R-:W-:Y:S01]  /*5c50*/  @!P6 FMUL R34, R34, 0.5 ;  /* 0x3f0000002222e820 */ /* 0x000fe20000400000 */
[----:B------:R1:W4:Y:S01]  /*5c60*/  MUFU.EX2 R52, R31 ;  /* 0x0000001f00347308 */ /* 0x0003220000000800 */
[----:B-----5:R-:W-:Y:S01]  /*5c70*/  @!P3 FMUL R48, R48, R48 ;  /* 0x000000303030b220 */ /* 0x020fe20000400000 */
[----:B------:R-:W-:Y:S01]  /*5c80*/  FSETP.GEU.AND P3, PT, R26, -126, PT ;  /* 0xc2fc00001a00780b */ /* 0x000fe20003f6e000 */
[----:B--2---:R-:W-:-:S04]  /*5c90*/  FFMA R30, R42, UR18, -R44 ;  /* 0x000000122a1e7c23 */ /* 0x004fc8000800082c */
[----:B------:R-:W-:Y:S01]  /*5ca0*/  @!P2 FMUL R35, R35, 0.5 ;  /* 0x3f0000002323a820 */ /* 0x000fe20000400000 */
[----:B------:R2:W5:Y:S01]  /*5cb0*/  MUFU.EX2 R38, R34 ;  /* 0x0000002200267308 */ /* 0x0005620000000800 */
[----:B---3--:R-:W-:Y:S01]  /*5cc0*/  @!P4 FMUL R49, R49, R49 ;  /* 0x000000313131c220 */ /* 0x008fe20000400000 */
[----:B------:R-:W-:Y:S01]  /*5cd0*/  FSETP.GEU.AND P4, PT, R27, -126, PT ;  /* 0xc2fc00001b00780b */ /* 0x000fe20003f8e000 */
[----:B-1----:R-:W-:-:S04]  /*5ce0*/  FFMA R31, R43, UR18, -R44 ;  /* 0x000000122b1f7c23 */ /* 0x002fc8000800082c */
[----:B------:R-:W-:Y:S01]  /*5cf0*/  @!P3 FMUL R26, R26, 0.5 ;  /* 0x3f0000001a1ab820 */ /* 0x000fe20000400000 */
[----:B------:R1:W3:Y:S01]  /*5d00*/  MUFU.EX2 R39, R35 ;  /* 0x0000002300277308 */ /* 0x0002e20000000800 */
[----:B--2---:R-:W-:Y:S01]  /*5d10*/  FFMA R34, R46, UR18, -R44 ;  /* 0x000000122e227c23 */ /* 0x004fe2000800082c */
[----:B----4-:R-:W-:Y:S01]  /*5d20*/  @!P5 FMUL R52, R52, R52 ;  /* 0x000000343434d220 */ /* 0x010fe20000400000 */
[----:B------:R-:W-:-:S04]  /*5d30*/  FSETP.GEU.AND P5, PT, R30, -126, PT ;  /* 0xc2fc00001e00780b */ /* 0x000fc80003fae000 */
[----:B------:R-:W-:Y:S01]  /*5d40*/  @!P4 FMUL R27, R27, 0.5 ;  /* 0x3f0000001b1bc820 */ /* 0x000fe20000400000 */
[----:B------:R2:W4:Y:S01]  /*5d50*/  MUFU.EX2 R42, R26 ;  /* 0x0000001a002a7308 */ /* 0x0005220000000800 */
[----:B-----5:R-:W-:Y:S01]  /*5d60*/  @!P6 FMUL R38, R38, R38 ;  /* 0x000000262626e220 */ /* 0x020fe20000400000 */
[----:B------:R-:W-:Y:S01]  /*5d70*/  FSETP.GEU.AND P6, PT, R31, -126, PT ;  /* 0xc2fc00001f00780b */ /* 0x000fe20003fce000 */
[----:B-1----:R-:W-:Y:S01]  /*5d80*/  FADD R35, R8, R9 ;  /* 0x0000000908237221 */ /* 0x002fe20000000000 */
[----:B------:R-:W-:Y:S01]  /*5d90*/  FADD R9, R24, R11 ;  /* 0x0000000b18097221 */ /* 0x000fe20000000000 */
[----:B------:R-:W-:Y:S02]  /*5da0*/  F2FP.BF16.F32.PACK_AB R24, R25, R24 ;  /* 0x000000181918723e */ /* 0x000fe400000010ff */
[----:B------:R-:W-:Y:S01]  /*5db0*/  F2FP.BF16.F32.PACK_AB R25, R48, R45 ;  /* 0x0000002d3019723e */ /* 0x000fe200000010ff */
[----:B------:R1:W5:Y:S01]  /*5dc0*/  MUFU.EX2 R43, R27 ;  /* 0x0000001b002b7308 */ /* 0x0003620000000800 */
[----:B---3--:R-:W-:Y:S01]  /*5dd0*/  @!P2 FMUL R39, R39, R39 ;  /* 0x000000272727a220 */ /* 0x008fe20000400000 */
[----:B------:R-:W-:Y:S01]  /*5de0*/  FSETP.GEU.AND P2, PT, R34, -126, PT ;  /* 0xc2fc00002200780b */ /* 0x000fe20003f4e000 */
[----:B--2---:R-:W-:Y:S01]  /*5df0*/  FFMA R26, R47, UR18, -R44 ;  /* 0x000000122f1a7c23 */ /* 0x004fe2000800082c */
[----:B------:R-:W-:-:S03]  /*5e00*/  @!P5 FMUL R30, R30, 0.5 ;  /* 0x3f0000001e1ed820 */ /* 0x000fc60000400000 */
[----:B------:R-:W-:Y:S01]  /*5e10*/  @!P6 FMUL R31, R31, 0.5 ;  /* 0x3f0000001f1fe820 */ /* 0x000fe20000400000 */
[----:B------:R2:W3:Y:S01]  /*5e20*/  MUFU.EX2 R46, R30 ;  /* 0x0000001e002e7308 */ /* 0x0004e20000000800 */
[----:B-1----:R-:W-:Y:S01]  /*5e30*/  FFMA R27, R50, UR18, -R44 ;  /* 0x00000012321b7c23 */ /* 0x002fe2000800082c */
[----:B----4-:R-:W-:Y:S01]  /*5e40*/  @!P3 FMUL R42, R42, R42 ;  /* 0x0000002a2a2ab220 */ /* 0x010fe20000400000 */
[----:B------:R-:W-:-:S04]  /*5e50*/  FSETP.GEU.AND P3, PT, R26, -126, PT ;  /* 0xc2fc00001a00780b */ /* 0x000fc80003f6e000 */
[----:B------:R-:W-:Y:S01]  /*5e60*/  @!P2 FMUL R34, R34, 0.5 ;  /* 0x3f0000002222a820 */ /* 0x000fe20000400000 */
[----:B------:R1:W4:Y:S01]  /*5e70*/  MUFU.EX2 R47, R31 ;  /* 0x0000001f002f7308 */ /* 0x0003220000000800 */
[----:B-----5:R-:W-:Y:S01]  /*5e80*/  @!P4 FMUL R43, R43, R43 ;  /* 0x0000002b2b2bc220 */ /* 0x020fe20000400000 */
[----:B------:R-:W-:Y:S01]  /*5e90*/  FSETP.GEU.AND P4, PT, R27, -126, PT ;  /* 0xc2fc00001b00780b */ /* 0x000fe20003f8e000 */
[----:B--2---:R-:W-:-:S05]  /*5ea0*/  FFMA R30, R51, UR18, -R44 ;  /* 0x00000012331e7c23 */ /* 0x004fca000800082c */
[----:B------:R2:W5:Y:S01]  /*5eb0*/  MUFU.EX2 R50, R34 ;  /* 0x0000002200327308 */ /* 0x0005620000000800 */
[----:B------:R-:W-:Y:S01]  /*5ec0*/  @!P3 FMUL R26, R26, 0.5 ;  /* 0x3f0000001a1ab820 */ /* 0x000fe20000400000 */
[----:B-1----:R-:W-:Y:S01]  /*5ed0*/  FFMA R31, R55, UR18, -R44 ;  /* 0x00000012371f7c23 */ /* 0x002fe2000800082c */
[----:B---3--:R-:W-:Y:S01]  /*5ee0*/  @!P5 FMUL R46, R46, R46 ;  /* 0x0000002e2e2ed220 */ /* 0x008fe20000400000 */
[----:B------:R-:W-:-:S03]  /*5ef0*/  FSETP.GEU.AND P5, PT, R30, -126, PT ;  /* 0xc2fc00001e00780b */ /* 0x000fc60003fae000 */
[----:B------:R-:W-:Y:S01]  /*5f00*/  @!P4 FMUL R27, R27, 0.5 ;  /* 0x3f0000001b1bc820 */ /* 0x000fe20000400000 */
[----:B------:R1:W3:Y:S01]  /*5f10*/  MUFU.EX2 R51, R26 ;  /* 0x0000001a00337308 */ /* 0x0002e20000000800 */
[----:B----4-:R-:W-:Y:S01]  /*5f20*/  @!P6 FMUL R47, R47, R47 ;  /* 0x0000002f2f2fe220 */ /* 0x010fe20000400000 */
[----:B------:R-:W-:Y:S01]  /*5f30*/  FSETP.GEU.AND P6, PT, R54, -126, PT ;  /* 0xc2fc00003600780b */ /* 0x000fe20003fce000 */
[----:B--2---:R-:W-:-:S03]  /*5f40*/  FADD R34, R37, R20 ;  /* 0x0000001425227221 */ /* 0x004fc60000000000 */
[----:B------:R-:W-:Y:S02]  /*5f50*/  F2FP.BF16.F32.PACK_AB R85, R47, R46 ;  /* 0x0000002e2f55723e */ /* 0x000fe400000010ff */
[----:B------:R2:W4:Y:S01]  /*5f60*/  MUFU.EX2 R53, R27 ;  /* 0x0000001b00357308 */ /* 0x0005220000000800 */
[----:B-----5:R-:W-:Y:S01]  /*5f70*/  @!P2 FMUL R50, R50, R50 ;  /* 0x000000323232a220 */ /* 0x020fe20000400000 */
[----:B------:R-:W-:Y:S01]  /*5f80*/  FSETP.GEU.AND P2, PT, R31, -126, PT ;  /* 0xc2fc00001f00780b */ /* 0x000fe20003f4e000 */
[----:B------:R-:W-:Y:S01]  /*5f90*/  @!P5 FMUL R30, R30, 0.5 ;  /* 0x3f0000001e1ed820 */ /* 0x000fe20000400000 */
[----:B-1----:R-:W-:-:S03]  /*5fa0*/  FADD R26, R28, R15 ;  /* 0x0000000f1c1a7221 */ /* 0x002fc60000000000 */
[----:B------:R-:W-:Y:S01]  /*5fb0*/  @!P6 FMUL R54, R54, 0.5 ;  /* 0x3f0000003636e820 */ /* 0x000fe20000400000 */
[----:B------:R1:W5:Y:S01]  /*5fc0*/  MUFU.EX2 R44, R30 ;  /* 0x0000001e002c7308 */ /* 0x0003620000000800 */
[----:B---3--:R-:W-:Y:S01]  /*5fd0*/  @!P3 FMUL R51, R51, R51 ;  /* 0x000000333333b220 */ /* 0x008fe20000400000 */
[----:B------:R-:W-:Y:S01]  /*5fe0*/  FSETP.GEU.AND P3, PT, R13, -126, PT ;  /* 0xc2fc00000d00780b */ /* 0x000fe20003f6e000 */
[----:B--2---:R-:W-:-:S03]  /*5ff0*/  FADD R27, R29, R14 ;  /* 0x0000000e1d1b7221 */ /* 0x004fc60000000000 */
[----:B------:R-:W-:Y:S01]  /*6000*/  F2FP.BF16.F32.PACK_AB R87, R51, R50 ;  /* 0x000000323357723e */ /* 0x000fe200000010ff */
[----:B------:R-:W-:Y:S01]  /*6010*/  @!P2 FMUL R31, R31, 0.5 ;  /* 0x3f0000001f1fa820 */ /* 0x000fe20000400000 */
[----:B------:R-:W2:Y:S01]  /*6020*/  MUFU.EX2 R55, R54 ;  /* 0x0000003600377308 */ /* 0x000ea20000000800 */
[----:B----4-:R-:W-:Y:S01]  /*6030*/  @!P4 FMUL R53, R53, R53 ;  /* 0x000000353535c220 */ /* 0x010fe20000400000 */
[----:B------:R-:W-:Y:S01]  /*6040*/  FSETP.GEU.AND P4, PT, R81, -126, PT ;  /* 0xc2fc00005100780b */ /* 0x000fe20003f8e000 */
[----:B-1----:R-:W-:Y:S01]  /*6050*/  FADD R30, R32, R21 ;  /* 0x00000015201e7221 */ /* 0x002fe20000000000 */
[----:B------:R-:W-:Y:S01]  /*6060*/  FADD R34, R27, R34 ;  /* 0x000000221b227221 */ /* 0x000fe20000000000 */
[----:B------:R-:W-:Y:S01]  /*6070*/  FADD R27, R48, R47 ;  /* 0x0000002f301b7221 */ /* 0x000fe20000000000 */
[----:B------:R-:W-:Y:S01]  /*6080*/  FADD R82, R38, R53 ;  /* 0x0000003526527221 */ /* 0x000fe20000000000 */
[----:B------:R-:W-:Y:S01]  /*6090*/  @!P3 FMUL R13, R13, 0.5 ;  /* 0x3f0000000d0db820 */ /* 0x000fe20000400000 */
[----:B------:R1:W3:Y:S01]  /*60a0*/  MUFU.EX2 R40, R31 ;  /* 0x0000001f00287308 */ /* 0x0002e20000000800 */
[----:B-----5:R-:W-:Y:S01]  /*60b0*/  @!P5 FMUL R44, R44, R44 ;  /* 0x0000002c2c2cd220 */ /* 0x020fe20000400000 */
[----:B------:R-:W-:Y:S01]  /*60c0*/  FADD R9, R9, R30 ;  /* 0x0000001e09097221 */ /* 0x000fe20000000000 */
[----:B------:R-:W-:Y:S01]  /*60d0*/  FADD R30, R49, R50 ;  /* 0x00000032311e7221 */ /* 0x000fe20000000000 */
[----:B------:R-:W-:Y:S01]  /*60e0*/  FADD R34, R35, R34 ;  /* 0x0000002223227221 */ /* 0x000fe20000000000 */
[----:B------:R-:W-:Y:S01]  /*60f0*/  FADD R84, R39, R44 ;  /* 0x0000002c27547221 */ /* 0x000fe20000000000 */
[----:B------:R-:W-:Y:S01]  /*6100*/  F2FP.BF16.F32.PACK_AB R89, R44, R53 ;  /* 0x000000352c59723e */ /* 0x000fe200000010ff */
[----:B------:R-:W-:Y:S01]  /*6110*/  @!P4 FMUL R81, R81, 0.5 ;  /* 0x3f0000005151c820 */ /* 0x000fe20000400000 */
[----:B------:R4:W5:Y:S01]  /*6120*/  MUFU.EX2 R8, R13 ;  /* 0x0000000d00087308 */ /* 0x0009620000000800 */
[----:B-1----:R-:W-:Y:S01]  /*6130*/  FADD R31, R36, R41 ;  /* 0x00000029241f7221 */ /* 0x002fe20000000000 */
[----:B--2---:R-:W-:Y:S01]  /*6140*/  @!P6 FMUL R55, R55, R55 ;  /* 0x000000373737e220 */ /* 0x004fe20000400000 */
[----:B------:R-:W-:Y:S01]  /*6150*/  FADD R27, R27, R84 ;  /* 0x000000541b1b7221 */ /* 0x000fe20000000000 */
[----:B------:R-:W-:Y:S01]  /*6160*/  F2FP.BF16.F32.PACK_AB R84, R12, R11 ;  /* 0x0000000b0c54723e */ /* 0x000fe200000010ff */
[----:B------:R-:W-:Y:S01]  /*6170*/  FADD R26, R26, R31 ;  /* 0x0000001f1a1a7221 */ /* 0x000fe20000000000 */
[----:B------:R-:W-:-:S02]  /*6180*/  FADD R31, R52, R51 ;  /* 0x00000033341f7221 */ /* 0x000fc40000000000 */
[----:B------:R1:W2:Y:S01]  /*6190*/  MUFU.EX2 R54, R81 ;  /* 0x0000005100367308 */ /* 0x0002a20000000800 */
[----:B---3--:R-:W-:Y:S01]  /*61a0*/  @!P2 FMUL R40, R40, R40 ;  /* 0x000000282828a220 */ /* 0x008fe20000400000 */
[----:B----4-:R-:W-:Y:S01]  /*61b0*/  FADD R13, R45, R46 ;  /* 0x0000002e2d0d7221 */ /* 0x010fe20000000000 */
[----:B------:R-:W-:Y:S01]  /*61c0*/  FADD R9, R9, R26 ;  /* 0x0000001a09097221 */ /* 0x000fe20000000000 */
[----:B------:R-:W-:Y:S01]  /*61d0*/  F2FP.BF16.F32.PACK_AB R26, R29, R28 ;  /* 0x0000001c1d1a723e */ /* 0x000fe200000010ff */
[----:B------:R-:W-:Y:S01]  /*61e0*/  FADD R86, R43, R40 ;  /* 0x000000282b567221 */ /* 0x000fe20000000000 */
[----:B------:R-:W-:Y:S01]  /*61f0*/  FADD R13, R13, R82 ;  /* 0x000000520d0d7221 */ /* 0x000fe20000000000 */
[----:B------:R-:W-:Y:S01]  /*6200*/  FADD R9, R9, R34 ;  /* 0x0000002209097221 */ /* 0x000fe20000000000 */
[----:B------:R-:W-:Y:S01]  /*6210*/  SHF.L.U32 R34, R23, 0x1f, RZ ;  /* 0x0000001f17227819 */ /* 0x000fe200000006ff */
[----:B-1----:R-:W-:Y:S01]  /*6220*/  FADD R81, R42, R55 ;  /* 0x000000372a517221 */ /* 0x002fe20000000000 */
[----:B------:R-:W-:Y:S01]  /*6230*/  FADD R86, R31, R86 ;  /* 0x000000561f567221 */ /* 0x000fe20000000000 */
[----:B-----5:R-:W-:Y:S01]  /*6240*/  @!P3 FMUL R8, R8, R8 ;  /* 0x000000080808b220 */ /* 0x020fe20000400000 */
[----:B------:R1:W3:Y:S01]  /*6250*/  SYNCS.PHASECHK.TRANS64.TRYWAIT P2, [UR6+0xca00], R34 ;  /* 0x00ca0022ff0075a7 */ /* 0x0002e20008040146 */
[----:B------:R-:W-:Y:S01]  /*6260*/  FADD R30, R30, R81 ;  /* 0x000000511e1e7221 */ /* 0x000fe20000000000 */
[----:B------:R-:W-:Y:S01]  /*6270*/  FADD R86, R27, R86 ;  /* 0x000000561b567221 */ /* 0x000fe20000000000 */
[----:B------:R-:W-:Y:S01]  /*6280*/  FFMA R3, R8, R3, R9 ;  /* 0x0000000308037223 */ /* 0x000fe20000000009 */
[----:B------:R-:W-:Y:S01]  /*6290*/  FMUL R72, R72, R8 ;  /* 0x0000000848487220 */ /* 0x000fe20000400000 */
[----:B------:R-:W-:Y:S01]  /*62a0*/  FADD R13, R13, R30 ;  /* 0x0000001e0d0d7221 */ /* 0x000fe20000000000 */
[----:B--2---:R-:W-:Y:S01]  /*62b0*/  @!P4 FMUL R54, R54, R54 ;  /* 0x000000363636c220 */ /* 0x004fe20000400000 */
[-C--:B------:R-:W-:Y:S01]  /*62c0*/  FMUL R73, R73, R8.reuse ;  /* 0x0000000849497220 */ /* 0x080fe20000400000 */
[-C--:B------:R-:W-:Y:S01]  /*62d0*/  FMUL R76, R76, R8.reuse ;  /* 0x000000084c4c7220 */ /* 0x080fe20000400000 */
        /* <DEDUP_REMOVED lines=10> */
[----:B------:R-:W-:Y:S01]  /*6380*/  FMUL R61, R61, R8 ;  /* 0x000000083d3d7220 */ /* 0x000fe20000400000 */
[----:B------:R-:W-:Y:S01]  /*6390*/  F2FP.BF16.F32.PACK_AB R28, R33, R32 ;  /* 0x00000020211c723e */ /* 0x000fe200000010ff */
[----:B------:R-:W-:Y:S01]  /*63a0*/  FMUL R74, R74, R54 ;  /* 0x000000364a4a7220 */ /* 0x000fe20000400000 */
[----:B------:R-:W-:Y:S01]  /*63b0*/  F2FP.BF16.F32.PACK_AB R30, R37, R36 ;  /* 0x00000024251e723e */ /* 0x000fe200000010ff */
[-C--:B------:R-:W-:Y:S01]  /*63c0*/  FMUL R75, R75, R54.reuse ;  /* 0x000000364b4b7220 */ /* 0x080fe20000400000 */
[----:B------:R-:W-:Y:S01]  /*63d0*/  F2FP.BF16.F32.PACK_AB R86, R14, R15 ;  /* 0x0000000f0e56723e */ /* 0x000fe200000010ff */
        /* <DEDUP_REMOVED lines=12> */
[----:B------:R-:W-:Y:S01]  /*64a0*/  F2FP.BF16.F32.PACK_AB R31, R43, R42 ;  /* 0x0000002a2b1f723e */ /* 0x000fe200000010ff */
[----:B-1-3--:R-:W-:Y:S06]  /*64b0*/  @!P0 BRA `(.L_x_41) ;  /* 0x0000000000048947 */ /* 0x00afec0003800000 */
[----:B------:R-:W-:Y:S01]  /*64c0*/  BPT.TRAP 0x1 ;  /* 0x000000040000795c */ /* 0x000fe20000300000 */
.L_x_41:
[----:B------:R-:W-:Y:S05]  /*64d0*/  @P2 BRA `(.L_x_42) ;  /* 0x0000000000082947 */ /* 0x000fea0003800000 */
[----:B------:R-:W1:Y:S02]  /*64e0*/  SYNCS.PHASECHK.TRANS64.TRYWAIT P2, [UR6+0xca00], R34 ;  /* 0x00ca0022ff0075a7 */ /* 0x000e640008040146 */
[----:B-1----:R-:W-:Y:S05]  /*64f0*/  @!P2 BRA `(.L_x_43) ;  /* 0x0000003800e0a947 */ /* 0x002fea0003800000 */
.L_x_42:
[----:B------:R-:W-:Y:S01]  /*6500*/  UIMAD UR11, UR10, 0x180, UR42 ;  /* 0x000001800a0b78a4 */ /* 0x000fe2000f8e022a */
[----:B------:R-:W-:Y:S01]  /*6510*/  WARPGROUP.ARRIVE ;  /* 0x00000000000079c5 */ /* 0x000fe20000000000 */
[----:B------:R-:W-:Y:S01]  /*6520*/  UMOV UR7, 0xc0000010 ;  /* 0xc000001000077882 */ /* 0x000fe20000000000 */
[----:B------:R-:W-:Y:S01]  /*6530*/  F2FP.BF16.F32.PACK_AB R91, R40, R55 ;  /* 0x00000037285b723e */ /* 0x000fe200000010ff */
        /* <DEDUP_REMOVED lines=68> */
.L_x_44:
[----:B------:R-:W-:-:S04]  /*6980*/  ULEA UR6, UR17, UR41, 0x3 ;  /* 0x0000002911067291 */ /* 0x000fc8000f8e183f */
[----:B------:R-:W-:-:S04]  /*6990*/  UIADD3 UR6, UR6, 0xca28, URZ ;  /* 0x0000ca2806067890 */ /* 0x000fc8000fffe03f */
[----:B------:R-:W-:-:S09]  /*69a0*/  UPRMT UR6, URZ, 0x654, UR6 ;  /* 0x000006543f067896 */ /* 0x000fd20008000006 */
[----:B------:R-:W-:Y:S01]  /*69b0*/  SYNCS.ARRIVE.TRANS64.RED.A1T0 RZ, [UR6], RZ ;  /* 0x000000ffffff79a7 */ /* 0x000fe20008100406 */
[----:B------:R-:W-:Y:S05]  /*69c0*/  @P1 BRA `(.L_x_45) ;  /* 0x0000000000041947 */ /* 0x000fea0003800000 */
[----:B------:R-:W-:Y:S01]  /*69d0*/  BPT.TRAP 0x1 ;  /* 0x000000040000795c */ /* 0x000fe20000300000 */
.L_x_45:
[----:B------:R-:W-:-:S04]  /*69e0*/  UIADD3 UR17, UR17, 0x1, URZ ;  /* 0x0000000111117890 */ /* 0x000fc8000fffe03f */
[----:B------:R-:W-:-:S04]  /*69f0*/  UISETP.NE.AND UP0, UPT, UR17, 0x5, UPT ;  /* 0x000000051100788c */ /* 0x000fc8000bf05270 */
[----:B------:R-:W-:Y:S01]  /*6a00*/  USEL UR17, UR17, URZ, UP0 ;  /* 0x0000003f11117287 */ /* 0x000fe20008000000 */
[----:B------:R-:W-:Y:S11]  /*6a10*/  @!P0 BRA `(.L_x_46) ;  /* 0x0000000000048947 */ /* 0x000ff60003800000 */
[----:B------:R-:W-:Y:S01]  /*6a20*/  BPT.TRAP 0x1 ;  /* 0x000000040000795c */ /* 0x000fe20000300000 */
.L_x_46:
[----:B------:R-:W-:-:S04]  /*6a30*/  ULEA UR6, UR17, UR41, 0x3 ;  /* 0x0000002911067291 */ /* 0x000fc8000f8e183f */
[----:B------:R-:W-:-:S04]  /*6a40*/  UIADD3 UR6, UR6, 0xca28, URZ ;  /* 0x0000ca2806067890 */ /* 0x000fc8000fffe03f */
[----:B------:R-:W-:-:S09]  /*6a50*/  UPRMT UR6, URZ, 0x654, UR6 ;  /* 0x000006543f067896 */ /* 0x000fd20008000006 */
[----:B------:R-:W-:Y:S01]  /*6a60*/  SYNCS.ARRIVE.TRANS64.RED.A1T0 RZ, [UR6], RZ ;  /* 0x000000ffffff79a7 */ /* 0x000fe20008100406 */
[----:B------:R-:W-:Y:S05]  /*6a70*/  @P1 BRA `(.L_x_47) ;  /* 0x0000000000041947 */ /* 0x000fea0003800000 */
[----:B------:R-:W-:Y:S01]  /*6a80*/  BPT.TRAP 0x1 ;  /* 0x000000040000795c */ /* 0x000fe20000300000 */
.L_x_47:
        /* <DEDUP_REMOVED lines=9> */
[----:B-1----:R-:W-:Y:S01]  /*6b20*/  IMAD.MOV.U32 R9, RZ, RZ, R6 ;  /* 0x000000ffff097224 */ /* 0x002fe200078e0006 */
[----:B------:R-:W-:-:S02]  /*6b30*/  USEL UR17, UR17, URZ, UP0 ;  /* 0x0000003f11117287 */ /* 0x000fc40008000000 */
[----:B------:R-:W-:Y:S02]  /*6b40*/  USEL UR49, UR10, URZ, UP1 ;  /* 0x0000003f0a317287 */ /* 0x000fe40008800000 */
[----:B------:R-:W-:Y:S01]  /*6b50*/  LOP3.LUT R23, R23, UR6, RZ, 0x3c, !PT ;  /* 0x0000000617177c12 */ /* 0x000fe2000f8e3cff */
[----:B------:R-:W-:Y:S09]  /*6b60*/  @P2 BRA `(.L_x_48) ;  /* 0xffffffe0000c2947 */ /* 0x000ff2000383ffff */
.L_x_37:
[----:B------:R-:W-:-:S04]  /*6b70*/  ULOP3.LUT UR4, UR39, 0x1, URZ, 0xfc, !UPT ;  /* 0x0000000127047892 */ /* 0x000fc8000f8efc3f */
[----:B------:R-:W-:-:S06]  /*6b80*/  UISETP.NE.AND UP0, UPT, UR4, 0x3, UPT ;  /* 0x000000030400788c */ /* 0x000fcc000bf05270 */
[----:B------:R-:W-:-:S13]  /*6b90*/  PLOP3.LUT P2, PT, PT, PT, UP0, 0x80, 0x0 ;  /* 0x000000000000781c */ /* 0x000fda0003f4f008 */
[----:B------:R-:W-:Y:S05]  /*6ba0*/  @!P2 BRA `(.L_x_49) ;  /* 0x000000000004a947 */ /* 0x000fea0003800000 */
[----:B------:R-:W-:Y:S01]  /*6bb0*/  BPT.TRAP 0x1 ;  /* 0x000000040000795c */ /* 0x000fe20000300000 */
.L_x_49:
[----:B------:R-:W-:Y:S02]  /*6bc0*/  UISETP.GT.U32.AND UP0, UPT, UR39, 0x1, UPT ;  /* 0x000000012700788c */ /* 0x000fe4000bf04070 */
[----:B------:R-:W-:-:S04]  /*6bd0*/  ULEA UR4, UR37, UR41, 0x3 ;  /* 0x0000002925047291 */ /* 0x000fc8000f8e183f */
[----:B------:R-:W-:Y:S01]  /*6be0*/  UIADD3 UR4, UR4, 0xca60, URZ ;  /* 0x0000ca6004047890 */ /* 0x000fe2000fffe03f */
[----:B------:R-:W-:-:S03]  /*6bf0*/  PLOP3.LUT P2, PT, PT, PT, UP0, 0x80, 0x0 ;  /* 0x000000000000781c */ /* 0x000fc60003f4f008 */
[----:B------:R-:W-:-:S09]  /*6c00*/  UPRMT UR4, URZ, 0x654, UR4 ;  /* 0x000006543f047896 */ /* 0x000fd20008000004 */
[----:B------:R-:W-:Y:S01]  /*6c10*/  SYNCS.ARRIVE.TRANS64.RED.A1T0 RZ, [UR4], RZ ;  /* 0x000000ffffff79a7 */ /* 0x000fe20008100404 */
[----:B------:R-:W-:Y:S05]  /*6c20*/  @P2 BRA `(.L_x_50) ;  /* 0x0000000000042947 */ /* 0x000fea0003800000 */
[----:B------:R-:W-:Y:S01]  /*6c30*/  BPT.TRAP 0x1 ;  /* 0x000000040000795c */ /* 0x000fe20000300000 */
.L_x_50:
[----:B------:R-:W-:Y:S05]  /*6c40*/  @!P0 BRA `(.L_x_51) ;  /* 0x0000000000048947 */ /* 0x000fea0003800000 */
[----:B------:R-:W-:Y:S01]  /*6c50*/  BPT.TRAP 0x1 ;  /* 0x000000040000795c */ /* 0x000fe20000300000 */
.L_x_51:
[----:B------:R-:W-:-:S04]  /*6c60*/  ULEA UR17, UR17, UR41, 0x3 ;  /* 0x0000002911117291 */ /* 0x000fc8000f8e183f */
[----:B------:R-:W-:-:S04]  /*6c70*/  UIADD3 UR17, UR17, 0xca28, URZ ;  /* 0x0000ca2811117890 */ /* 0x000fc8000fffe03f */
[----:B------:R-:W-:-:S09]  /*6c80*/  UPRMT UR17, URZ, 0x654, UR17 ;  /* 0x000006543f117896 */ /* 0x000fd20008000011 */
[----:B------:R-:W-:Y:S01]  /*6c90*/  SYNCS.ARRIVE.TRANS64.RED.A1T0 RZ, [UR17], RZ ;  /* 0x000000ffffff79a7 */ /* 0x000fe20008100411 */
[----:B------:R-:W-:Y:S05]  /*6ca0*/  @P1 BRA `(.L_x_52) ;  /* 0x0000000000041947 */ /* 0x000fea0003800000 */
[----:B------:R-:W-:Y:S01]  /*6cb0*/  BPT.TRAP 0x1 ;  /* 0x000000040000795c */ /* 0x000fe20000300000 */
.L_x_52:
[----:B------:R-:W1:Y:S01]  /*6cc0*/  SHFL.BFLY PT, R0, R3, 0x1, 0x1f ;  /* 0x0c201f0003007f89 */ /* 0x000e6200000e0000 */
[----:B------:R-:W-:Y:S01]  /*6cd0*/  BSSY B0, `(.L_x_53) ;  /* 0x0000023000007945 */ /* 0x000fe20003800000 */
[----:B------:R-:W-:Y:S01]  /*6ce0*/  MOV R10, 0x3f800000 ;  /* 0x3f800000000a7802 */ /* 0x000fe20000000f00 */
[----:B------:R-:W-:Y:S01]  /*6cf0*/  IMAD.MOV.U32 R11, RZ, RZ, 0x7f800000 ;  /* 0x7f800000ff0b7424 */ /* 0x000fe200078e00ff */
[----:B------:R-:W2:Y:S01]  /*6d00*/  SHFL.BFLY PT, R8, R5, 0x1, 0x1f ;  /* 0x0c201f0005087f89 */ /* 0x000ea200000e0000 */
[----:B-1----:R-:W-:Y:S01]  /*6d10*/  FADD R0, R0, R3 ;  /* 0x0000000300007221 */ /* 0x002fe20000000000 */
[----:B--2---:R-:W-:-:S04]  /*6d20*/  FADD R15, R8, R5 ;  /* 0x00000005080f7221 */ /* 0x004fc80000000000 */
[----:B------:R-:W1:Y:S01]  /*6d30*/  SHFL.BFLY PT, R7, R0, 0x2, 0x1f ;  /* 0x0c401f0000077f89 */ /* 0x000e6200000e0000 */
[----:B------:R-:W-:-:S03]  /*6d40*/  IMAD.MOV.U32 R8, RZ, RZ, 0x3f800000 ;  /* 0x3f800000ff087424 */ /* 0x000fc600078e00ff */
[----:B------:R-:W2:Y:S01]  /*6d50*/  SHFL.BFLY PT, R20, R15, 0x2, 0x1f ;  /* 0x0c401f000f147f89 */ /* 0x000ea200000e0000 */
[C---:B-1----:R-:W-:Y:S01]  /*6d60*/  FSETP.NE.AND P0, PT, R0.reuse, -R7, PT ;  /* 0x800000070000720b */ /* 0x042fe20003f05000 */
[----:B------:R-:W-:Y:S01]  /*6d70*/  FADD R3, R0, R7 ;  /* 0x0000000700037221 */ /* 0x000fe20000000000 */
[----:B------:R-:W-:Y:S02]  /*6d80*/  IMAD.MOV.U32 R7, RZ, RZ, 0x7f800000 ;  /* 0x7f800000ff077424 */ /* 0x000fe400078e00ff */
[----:B--2---:R-:W-:-:S09]  /*6d90*/  FADD R5, R15, R20 ;  /* 0x000000140f057221 */ /* 0x004fd20000000000 */
[----:B------:R-:W-:Y:S05]  /*6da0*/  @!P0 BRA `(.L_x_54) ;  /* 0x0000000000548947 */ /* 0x000fea0003800000 */
[----:B------:R-:W-:Y:S01]  /*6db0*/  VIADD R0, R3, 0x1800000 ;  /* 0x0180000003007836 */ /* 0x000fe20000000000 */
[----:B------:R-:W-:Y:S04]  /*6dc0*/  BSSY B1, `(.L_x_55) ;  /* 0x000000c000017945 */ /* 0x000fe80003800000 */
[----:B------:R-:W-:-:S04]  /*6dd0*/  LOP3.LUT R0, R0, 0x7f800000, RZ, 0xc0, !PT ;  /* 0x7f80000000007812 */ /* 0x000fc800078ec0ff */
[----:B------:R-:W-:-:S13]  /*6de0*/  ISETP.GT.U32.AND P0, PT, R0, 0x1ffffff, PT ;  /* 0x01ffffff0000780c */ /* 0x000fda0003f04070 */
[----:B------:R-:W-:Y:S05]  /*6df0*/  @P0 BRA `(.L_x_56) ;  /* 0x0000000000100947 */ /* 0x000fea0003800000 */
[----:B------:R-:W-:-:S07]  /*6e00*/  MOV R14, 0x6e20 ;  /* 0x00006e20000e7802 */ /* 0x000fce0000000f00 */
[----:B------:R-:W-:Y:S05]  /*6e10*/  CALL.REL.NOINC `($__internal_0_$__cuda_sm20_rcp_rn_f32_slowpath) ;  /* 0x0000003400a87944 */ /* 0x000fea0003c00000 */
[----:B------:R-:W-:Y:S01]  /*6e20*/  IMAD.MOV.U32 R8, RZ, RZ, R0 ;  /* 0x000000ffff087224 */ /* 0x000fe200078e0000 */
[----:B------:R-:W-:Y:S06]  /*6e30*/  BRA `(.L_x_57) ;  /* 0x0000000000107947 */ /* 0x000fec0003800000 */
.L_x_56:
[----:B------:R-:W1:Y:S02]  /*6e40*/  MUFU.RCP R8, R3 ;  /* 0x0000000300087308 */ /* 0x000e640000001000 */
[----:B-1----:R-:W-:-:S04]  /*6e50*/  FFMA R0, R3, R8, -1 ;  /* 0xbf80000003007423 */ /* 0x002fc80000000008 */
[----:B------:R-:W-:-:S04]  /*6e60*/  FADD.FTZ R9, -R0, -RZ ;  /* 0x800000ff00097221 */ /* 0x000fc80000010100 */
[----:B------:R-:W-:-:S07]  /*6e70*/  FFMA R8, R8, R9, R8 ;  /* 0x0000000908087223 */ /* 0x000fce0000000008 */
.L_x_57:
[----:B------:R-:W-:Y:S05]  /*6e80*/  BSYNC B1 ;  /* 0x0000000000017941 */ /* 0x000fea0003800000 */
.L_x_55:
[----:B------:R-:W-:Y:S01]  /*6e90*/  FSETP.GEU.AND P0, PT, |R3|, 1.175494350822287508e-38, PT ;  /* 0x008000000300780b */ /* 0x000fe20003f0e200 */
[----:B------:R-:W-:-:S12]  /*6ea0*/  ULDC UR4, c[0x0][0x600] ;  /* 0x0001800000047ab9 */ /* 0x000fd80000000800 */
[----:B------:R-:W-:-:S04]  /*6eb0*/  @!P0 FMUL R3, R3, 16777216 ;  /* 0x4b80000003038820 */ /* 0x000fc80000400000 */
[----:B------:R-:W1:Y:S02]  /*6ec0*/  MUFU.LG2 R0, R3 ;  /* 0x0000000300007308 */ /* 0x000e640000000c00 */
[----:B-1----:R-:W-:-:S04]  /*6ed0*/  @!P0 FADD R0, R0, -24 ;  /* 0xc1c0000000008421 */ /* 0x002fc80000000000 */
[----:B------:R-:W-:-:S04]  /*6ee0*/  FMUL R11, R0, 0.69314718246459960938 ;  /* 0x3f317218000b7820 */ /* 0x000fc80000400000 */
[----:B------:R-:W-:-:S07]  /*6ef0*/  FFMA R11, R4, UR4, R11 ;  /* 0x00000004040b7c23 */ /* 0x000fce000800000b */
.L_x_54:
[----:B------:R-:W-:Y:S05]  /*6f00*/  BSYNC B0 ;  /* 0x0000000000007941 */ /* 0x000fea0003800000 */
.L_x_53:
[----:B------:R-:W-:Y:S01]  /*6f10*/  FSETP.NE.AND P0, PT, R15, -R20, PT ;  /* 0x800000140f00720b */ /* 0x000fe20003f05000 */
[----:B------:R-:W-:Y:S01]  /*6f20*/  ULDC UR4, c[0x0][0x608] ;  /* 0x0001820000047ab9 */ /* 0x000fe20000000800 */
[----:B------:R-:W-:Y:S01]  /*6f30*/  BSSY B0, `(.L_x_58) ;  /* 0x0000025000007945 */ /* 0x000fe20003800000 */
[----:B------:R-:W-:-:S04]  /*6f40*/  FMUL R8, R8, UR4 ;  /* 0x0000000408087c20 */ /* 0x000fc80008400000 */
        /* <DEDUP_REMOVED lines=12> */
[----:B------:R-:W-:Y:S06]  /*7010*/  @!P0 BRA `(.L_x_59) ;  /* 0x0000000000588947 */ /* 0x000fec0003800000 */
[----:B------:R-:W-:Y:S01]  /*7020*/  VIADD R0, R5, 0x1800000 ;  /* 0x0180000005007836 */ /* 0x000fe20000000000 */
[----:B------:R-:W-:Y:S04]  /*7030*/  BSSY B1, `(.L_x_60) ;  /* 0x000000d000017945 */ /* 0x000fe80003800000 */
[----:B------:R-:W-:-:S04]  /*7040*/  LOP3.LUT R0, R0, 0x7f800000, RZ, 0xc0, !PT ;  /* 0x7f80000000007812 */ /* 0x000fc800078ec0ff */
[----:B------:R-:W-:-:S13]  /*7050*/  ISETP.GT.U32.AND P0, PT, R0, 0x1ffffff, PT ;  /* 0x01ffffff0000780c */ /* 0x000fda0003f04070 */
[----:B------:R-:W-:Y:S05]  /*7060*/  @P0 BRA `(.L_x_61) ;  /* 0x0000000000140947 */ /* 0x000fea0003800000 */
[----:B------:R-:W-:Y:S02]  /*7070*/  MOV R3, R5 ;  /* 0x0000000500037202 */ /* 0x000fe40000000f00 */
[----:B------:R-:W-:-:S07]  /*7080*/  MOV R14, 0x70a0 ;  /* 0x000070a0000e7802 */ /* 0x000fce0000000f00 */
[----:B------:R-:W-:Y:S05]  /*7090*/  CALL.REL.NOINC `($__internal_0_$__cuda_sm20_rcp_rn_f32_slowpath) ;  /* 0x0000003400087944 */ /* 0x000fea0003c00000 */
[----:B------:R-:W-:Y:S01]  /*70a0*/  IMAD.MOV.U32 R10, RZ, RZ, R0 ;  /* 0x000000ffff0a7224 */ /* 0x000fe200078e0000 */
[----:B------:R-:W-:Y:S06]  /*70b0*/  BRA `(.L_x_62) ;  /* 0x0000000000107947 */ /* 0x000fec0003800000 */
.L_x_61:
[----:B------:R-:W1:Y:S02]  /*70c0*/  MUFU.RCP R10, R5 ;  /* 0x00000005000a7308 */ /* 0x000e640000001000 */
[----:B-1----:R-:W-:-:S04]  /*70d0*/  FFMA R0, R5, R10, -1 ;  /* 0xbf80000005007423 */ /* 0x002fc8000000000a */
[----:B------:R-:W-:-:S04]  /*70e0*/  FADD.FTZ R3, -R0, -RZ ;  /* 0x800000ff00037221 */ /* 0x000fc80000010100 */
[----:B------:R-:W-:-:S07]  /*70f0*/  FFMA R10, R10, R3, R10 ;  /* 0x000000030a0a7223 */ /* 0x000fce000000000a */
.L_x_62:
[----:B------:R-:W-:Y:S05]  /*7100*/  BSYNC B1 ;  /* 0x0000000000017941 */ /* 0x000fea0003800000 */
.L_x_60:
[----:B------:R-:W-:Y:S01]  /*7110*/  FSETP.GEU.AND P0, PT, |R5|, 1.175494350822287508e-38, PT ;  /* 0x008000000500780b */ /* 0x000fe20003f0e200 */
[----:B------:R-:W-:-:S12]  /*7120*/  ULDC UR4, c[0x0][0x600] ;  /* 0x0001800000047ab9 */ /* 0x000fd80000000800 */
[----:B------:R-:W-:-:S04]  /*7130*/  @!P0 FMUL R5, R5, 16777216 ;  /* 0x4b80000005058820 */ /* 0x000fc80000400000 */
[----:B------:R-:W1:Y:S02]  /*7140*/  MUFU.LG2 R0, R5 ;  /* 0x0000000500007308 */ /* 0x000e640000000c00 */
[----:B-1----:R-:W-:-:S04]  /*7150*/  @!P0 FADD R0, R0, -24 ;  /* 0xc1c0000000008421 */ /* 0x002fc80000000000 */
[----:B------:R-:W-:-:S04]  /*7160*/  FMUL R7, R0, 0.69314718246459960938 ;  /* 0x3f31721800077820 */ /* 0x000fc80000400000 */
[----:B------:R-:W-:-:S07]  /*7170*/  FFMA R7, R6, UR4, R7 ;  /* 0x0000000406077c23 */ /* 0x000fce0008000007 */
.L_x_59:
[----:B------:R-:W-:Y:S05]  /*7180*/  BSYNC B0 ;  /* 0x0000000000007941 */ /* 0x000fea0003800000 */
.L_x_58:
[----:B------:R-:W-:Y:S01]  /*7190*/  SHF.L.U32 R0, R80, 0x1f, RZ ;  /* 0x0000001f50007819 */ /* 0x000fe200000006ff */
[----:B------:R-:W-:Y:S01]  /*71a0*/  UISETP.NE.AND UP0, UPT, UR48, 0x1, UPT ;  /* 0x000000013000788c */ /* 0x000fe2000bf05270 */
[----:B------:R-:W-:Y:S01]  /*71b0*/  LOP3.LUT P0, R24, R2, 0x3, RZ, 0xc0, !PT ;  /* 0x0000000302187812 */ /* 0x000fe2000780c0ff */
[----:B------:R-:W-:Y:S01]  /*71c0*/  UISETP.NE.AND UP1, UPT, UR48, 0x2, UPT ;  /* 0x000000023000788c */ /* 0x000fe2000bf25270 */
[----:B------:R-:W1:Y:S01]  /*71d0*/  SYNCS.PHASECHK.TRANS64.TRYWAIT P1, [UR16+0x8], R0 ;  /* 0x00000800ff0075a7 */ /* 0x000e620008020150 */
[----:B------:R-:W-:Y:S02]  /*71e0*/  ULDC UR4, c[0x0][0x608] ;  /* 0x0001820000047ab9 */ /* 0x000fe40000000800 */
[----:B------:R-:W-:-:S05]  /*71f0*/  FMUL R10, R10, UR4 ;  /* 0x000000040a0a7c20 */ /* 0x000fca0008400000 */
[----:B------:R-:W-:Y:S02]  /*7200*/  @!UP0 ULOP3.LUT UP2, URZ, UR37, 0x2, URZ, 0xc0, !UPT ;  /* 0x00000002253f8892 */ /* 0x000fe4000f84c03f */
[----:B------:R-:W-:Y:S02]  /*7210*/  @!UP0 ULOP3.LUT UR37, UR37, 0x1, URZ, 0xc0, !UPT ;  /* 0x0000000125258892 */ /* 0x000fe4000f8ec03f */
[----:B------:R-:W-:Y:S02]  /*7220*/  @!UP0 USEL UR5, URZ, 0x1, UP2 ;  /* 0x000000013f058887 */ /* 0x000fe40009000000 */
[----:B------:R-:W-:Y:S02]  /*7230*/  @!UP1 UIADD3 UR6, UR37, 0x1, URZ ;  /* 0x0000000125069890 */ /* 0x000fe4000fffe03f */
[----:B------:R-:W-:Y:S02]  /*7240*/  @!UP0 ULOP3.LUT UR38, UR38, UR5, URZ, 0x3c, !UPT ;  /* 0x0000000526268292 */ /* 0x000fe4000f8e3c3f */
[----:B------:R-:W-:-:S02]  /*7250*/  @!UP1 UISETP.GT.U32.AND UP2, UPT, UR6, 0x1, UPT ;  /* 0x000000010600988c */ /* 0x000fc4000bf44070 */
[----:B------:R-:W-:Y:S02]  /*7260*/  @!UP1 ULOP3.LUT UR37, UR37, 0x1, URZ, 0xc, !UPT ;  /* 0x0000000125259892 */ /* 0x000fe4000f8e0c3f */
[----:B------:R-:W-:-:S04]  /*7270*/  @!UP1 USEL UR5, URZ, 0x1, !UP2 ;  /* 0x000000013f059887 */ /* 0x000fc8000d000000 */
[----:B------:R-:W-:Y:S01]  /*7280*/  @!UP1 ULOP3.LUT UR38, UR38, UR5, URZ, 0x3c, !UPT ;  /* 0x0000000526269292 */ /* 0x000fe2000f8e3c3f */
[----:B-1----:R-:W-:Y:S11]  /*7290*/  @!P1 BRA `(.L_x_63) ;  /* 0x0000002c00909947 */ /* 0x002ff60003800000 */
.L_x_130:
[----:B------:R-:W-:Y:S04]  /*72a0*/  BSSY B0, `(.L_x_64) ;  /* 0x000001b000007945 */ /* 0x000fe80003800000 */
[----:B------:R-:W-:Y:S05]  /*72b0*/  @P0 BRA `(.L_x_65) ;  /* 0x0000000000640947 */ /* 0x000fea0003800000 */
[----:B------:R-:W2:Y:S01]  /*72c0*/  LDC.64 R8, c[0x0][0x688] ;  /* 0x0001a200ff087b82 */ /* 0x000ea20000000a00 */
[----:B-1----:R-:W-:Y:S01]  /*72d0*/  LOP3.LUT R0, R2, 0x60, RZ, 0xc0, !PT ;  /* 0x0000006002007812 */ /* 0x002fe200078ec0ff */
[----:B------:R-:W-:Y:S01]  /*72e0*/  UIADD3 UR4, -UR46, URZ, URZ ;  /* 0x0000003f2e047290 */ /* 0x000fe2000fffe13f */
[----:B------:R-:W-:Y:S01]  /*72f0*/  SHF.R.U32.HI R4, RZ, 0x2, R2 ;  /* 0x00000002ff047819 */ /* 0x000fe20000011602 */
[----:B------:R-:W-:Y:S01]  /*7300*/  ULDC UR5, c[0x0][0xa10] ;  /* 0x0002840000057ab9 */ /* 0x000fe20000000800 */
[----:B------:R-:W-:Y:S01]  /*7310*/  SHF.R.U32.HI R0, RZ, 0x5, R0 ;  /* 0x00000005ff007819 */ /* 0x000fe20000011600 */
[----:B------:R-:W-:Y:S01]  /*7320*/  UIMAD UR4, UR5, UR4, UR45 ;  /* 0x00000004050472a4 */ /* 0x000fe2000f8e022d */
[----:B------:R-:W-:Y:S01]  /*7330*/  LOP3.LUT R4, R4, 0x7, RZ, 0xc0, !PT ;  /* 0x0000000704047812 */ /* 0x000fe200078ec0ff */
[----:B------:R-:W-:Y:S02]  /*7340*/  IMAD.SHL.U32 R3, R19, 0x40, RZ ;  /* 0x0000004013037824 */ /* 0x000fe400078e00ff */
[----:B------:R-:W-:-:S05]  /*7350*/  IMAD.SHL.U32 R5, R0, 0x10, RZ ;  /* 0x0000001000057824 */ /* 0x000fca00078e00ff */
[----:B------:R-:W-:-:S05]  /*7360*/  LOP3.LUT R4, R5, 0xfffffff0, R4, 0xe2, !PT ;  /* 0xfffffff005047812 */ /* 0x000fca00078ee204 */
[----:B------:R-:W-:Y:S02]  /*7370*/  IMAD.IADD R5, R3, 0x1, R4 ;  /* 0x0000000103057824 */ /* 0x000fe400078e0204 */
[----:B--2---:R-:W-:Y:S01]  /*7380*/  IMAD R0, R8, UR4, R3 ;  /* 0x0000000408007c24 */ /* 0x004fe2000f8e0203 */
[----:B------:R-:W-:Y:S01]  /*7390*/  ULDC UR4, c[0x0][0x288] ;  /* 0x0000a20000047ab9 */ /* 0x000fe20000000800 */
[C---:B------:R-:W-:Y:S01]  /*73a0*/  VIADD R6, R5.reuse, 0x8 ;  /* 0x0000000805067836 */ /* 0x040fe20000000000 */
[----:B------:R-:W-:Y:S01]  /*73b0*/  ISETP.GE.U32.AND P0, PT, R5, UR4, PT ;  /* 0x0000000405007c0c */ /* 0x000fe2000bf06070 */
[----:B------:R-:W-:-:S03]  /*73c0*/  IMAD R3, R9, UR36, R0 ;  /* 0x0000002409037c24 */ /* 0x000fc6000f8e0200 */
[----:B------:R-:W-:Y:S01]  /*73d0*/  ISETP.GE.U32.AND P1, PT, R6, UR4, PT ;  /* 0x0000000406007c0c */ /* 0x000fe2000bf26070 */
[----:B------:R-:W-:Y:S01]  /*73e0*/  ULDC.64 UR4, c[0x0][0x680] ;  /* 0x0001a00000047ab9 */ /* 0x000fe20000000a00 */
[----:B------:R-:W-:-:S04]  /*73f0*/  IADD3 R0, P2, R4, R3, RZ ;  /* 0x0000000304007210 */ /* 0x000fc80007f5e0ff */
[----:B------:R-:W-:Y:S02]  /*7400*/  LEA.HI.X.SX32 R3, R3, RZ, 0x1, P2 ;  /* 0x000000ff03037211 */ /* 0x000fe400010f0eff */
[----:B------:R-:W-:-:S04]  /*7410*/  LEA R4, P2, R0, UR4, 0x2 ;  /* 0x0000000400047c11 */ /* 0x000fc8000f8410ff */
[----:B------:R-:W-:-:S05]  /*7420*/  LEA.HI.X R5, R0, UR5, R3, 0x2, P2 ;  /* 0x0000000500057c11 */ /* 0x000fca00090f1403 */
[----:B------:R2:W-:Y:S04]  /*7430*/  @!P0 STG.E desc[UR52][R4.64], R11 ;  /* 0x0000000b04008986 */ /* 0x0005e8000c101934 */
[----:B------:R2:W-:Y:S02]  /*7440*/  @!P1 STG.E desc[UR52][R4.64+0x20], R7 ;  /* 0x0000200704009986 */ /* 0x0005e4000c101934 */
.L_x_65:
[----:B------:R-:W-:Y:S05]  /*7450*/  BSYNC B0 ;  /* 0x0000000000007941 */ /* 0x000fea0003800000 */
.L_x_64:
[----:B------:R-:W-:Y:S01]  /*7460*/  ULDC.64 UR4, c[0x0][0x730] ;  /* 0x0001cc0000047ab9 */ /* 0x000fe20000000a00 */
[-C--:B------:R-:W-:Y:S01]  /*7470*/  FMUL R74, R74, R10.reuse ;  /* 0x0000000a4a4a7220 */ /* 0x080fe20000400000 */
[----:B------:R-:W-:Y:S01]  /*7480*/  ISETP.NE.U32.AND P0, PT, RZ, UR4, PT ;  /* 0x00000004ff007c0c */ /* 0x000fe2000bf05070 */
[-C--:B------:R-:W-:Y:S01]  /*7490*/  FMUL R75, R75, R10.reuse ;  /* 0x0000000a4b4b7220 */ /* 0x080fe20000400000 */
[-C--:B------:R-:W-:Y:S01]  /*74a0*/  FMUL R78, R78, R10.reuse ;  /* 0x0000000a4e4e7220 */ /* 0x080fe20000400000 */
[-C--:B------:R-:W-:Y:S01]  /*74b0*/  FMUL R79, R79, R10.reuse ;  /* 0x0000000a4f4f7220 */ /* 0x080fe20000400000 */
[----:B------:R-:W-:Y:S01]  /*74c0*/  ISETP.NE.AND.EX P0, PT, RZ, UR5, PT, P0 ;  /* 0x00000005ff007c0c */ /* 0x000fe2000bf05300 */
[-C--:B------:R-:W-:Y:S01]  /*74d0*/  FMUL R66, R66, R10.reuse ;  /* 0x0000000a42427220 */ /* 0x080fe20000400000 */
[-C--:B------:R-:W-:Y:S01]  /*74e0*/  FMUL R67, R67, R10.reuse ;  /* 0x0000000a43437220 */ /* 0x080fe20000400000 */
[-C--:B------:R-:W-:Y:S01]  /*74f0*/  FMUL R70, R70, R10.reuse ;  /* 0x0000000a46467220 */ /* 0x080fe20000400000 */
[-C--:B------:R-:W-:Y:S01]  /*7500*/  FMUL R71, R71, R10.reuse ;  /* 0x0000000a47477220 */ /* 0x080fe20000400000 */
[-C--:B------:R-:W-:Y:S01]  /*7510*/  FMUL R30, R58, R10.reuse ;  /* 0x0000000a3a1e7220 */ /* 0x080fe20000400000 */
[-C--:B------:R-:W-:Y:S01]  /*7520*/  FMUL R29, R59, R10.reuse ;  /* 0x0000000a3b1d7220 */ /* 0x080fe20000400000 */
[-C--:B------:R-:W-:Y:S01]  /*7530*/  FMUL R34, R62, R10.reuse ;  /* 0x0000000a3e227220 */ /* 0x080fe20000400000 */
[----:B------:R-:W-:-:S05]  /*7540*/  FMUL R33, R63, R10 ;  /* 0x0000000a3f217220 */ /* 0x000fca0000400000 */
[----:B------:R-:W-:Y:S05]  /*7550*/  @P0 BRA `(.L_x_66) ;  /* 0x0000000000240947 */ /* 0x000fea0003800000 */
[----:B------:R-:W-:Y:S02]  /*7560*/  ULDC.64 UR4, c[0x0][0x728] ;  /* 0x0001ca0000047ab9 */ /* 0x000fe40000000a00 */
[----:B------:R-:W-:-:S04]  /*7570*/  ISETP.NE.U32.AND P0, PT, RZ, UR4, PT ;  /* 0x00000004ff007c0c */ /* 0x000fc8000bf05070 */
[----:B------:R-:W-:-:S13]  /*7580*/  ISETP.NE.AND.EX P0, PT, RZ, UR5, PT, P0 ;  /* 0x00000005ff007c0c */ /* 0x000fda000bf05300 */
[----:B------:R-:W-:Y:S05]  /*7590*/  @!P0 BRA `(.L_x_67) ;  /* 0x00000000000c8947 */ /* 0x000fea0003800000 */
[----:B--2---:R-:W2:Y:S02]  /*75a0*/  LDC.64 R4, c[0x0][0x728] ;  /* 0x0001ca00ff047b82 */ /* 0x004ea40000000a00 */
[----:B--2---:R3:W5:Y:S01]  /*75b0*/  LDG.E R22, desc[UR52][R4.64] ;  /* 0x0000003404167981 */ /* 0x004762000c1e1900 */
[----:B------:R-:W-:Y:S05]  /*75c0*/  BRA `(.L_x_66) ;  /* 0x0000000000087947 */ /* 0x000fea0003800000 */
.L_x_67:
[----:B------:R-:W-:Y:S02]  /*75d0*/  ULDC UR4, c[0x0][0x720] ;  /* 0x0001c80000047ab9 */ /* 0x000fe40000000800 */
[----:B------:R-:W-:-:S07]  /*75e0*/  MOV R22, UR4 ;  /* 0x0000000400167c02 */ /* 0x000fce0008000f00 */
.L_x_66:
[----:B-1----:R-:W-:-:S04]  /*75f0*/  MOV R0, RZ ;  /* 0x000000ff00007202 */ /* 0x002fc80000000f00 */
[----:B------:R-:W-:-:S13]  /*7600*/  LOP3.LUT P0, RZ, R0, 0x9f, RZ, 0xc0, !PT ;  /* 0x0000009f00ff7812 */ /* 0x000fda000780c0ff */
[----:B------:R-:W-:Y:S05]  /*7610*/  @!P0 BRA `(.L_x_68) ;  /* 0x0000000000408947 */ /* 0x000fea0003800000 */
[----:B------:R-:W-:Y:S01]  /*7620*/  MOV R0, 0x0 ;  /* 0x0000000000007802 */ /* 0x000fe20000000f00 */
[----:B------:R-:W-:Y:S01]  /*7630*/  ULDC.64 UR4, c[0x4][0x70] ;  /* 0x01001c0000047ab9 */ /* 0x000fe20000000a00 */
[----:B------:R-:W-:Y:S01]  /*7640*/  ULDC.64 UR6, c[0x4][0x8] ;  /* 0x0100020000067ab9 */ /* 0x000fe20000000a00 */
[----:B--23--:R-:W-:Y:S01]  /*7650*/  IMAD.U32 R4, RZ, RZ, UR4 ;  /* 0x00000004ff047e24 */ /* 0x00cfe2000f8e00ff */
[----:B------:R1:W2:Y:S01]  /*7660*/  LDC.64 R14, c[0x4][R0] ;  /* 0x01000000000e7b82 */ /* 0x0002a20000000a00 */
[----:B------:R-:W-:Y:S01]  /*7670*/  IMAD.U32 R5, RZ, RZ, UR5 ;  /* 0x00000005ff057e24 */ /* 0x000fe2000f8e00ff */
[----:B------:R-:W-:Y:S01]  /*7680*/  ULDC.64 UR4, c[0x4][0x78] ;  /* 0x01001e0000047ab9 */ /* 0x000fe20000000a00 */
[----:B------:R-:W-:Y:S01]  /*7690*/  IMAD.U32 R10, RZ, RZ, UR6 ;  /* 0x00000006ff0a7e24 */ /* 0x000fe2000f8e00ff */
[----:B------:R-:W-:Y:S01]  /*76a0*/  MOV R11, UR7 ;  /* 0x00000007000b7c02 */ /* 0x000fe20008000f00 */
[----:B------:R-:W-:Y:S02]  /*76b0*/  IMAD.U32 R6, RZ, RZ, UR4 ;  /* 0x00000004ff067e24 */ /* 0x000fe4000f8e00ff */
[----:B------:R-:W-:-:S02]  /*76c0*/  IMAD.U32 R7, RZ, RZ, UR5 ;  /* 0x00000005ff077e24 */ /* 0x000fc4000f8e00ff */
[----:B------:R-:W-:Y:S02]  /*76d0*/  IMAD.MOV.U32 R8, RZ, RZ, 0x70 ;  /* 0x00000070ff087424 */ /* 0x000fe400078e00ff */
[----:B------:R-:W-:Y:S02]  /*76e0*/  IMAD.MOV.U32 R12, RZ, RZ, 0x1 ;  /* 0x00000001ff0c7424 */ /* 0x000fe400078e00ff */
[----:B-1----:R-:W-:-:S07]  /*76f0*/  IMAD.MOV.U32 R13, RZ, RZ, RZ ;  /* 0x000000ffff0d7224 */ /* 0x002fce00078e00ff */
[----:B------:R-:W-:-:S07]  /*7700*/  LEPC R20, `(.L_x_68) ;  /* 0x000000001014794e */ /* 0x000fce0000000000 */
[----:B--2--5:R-:W-:Y:S05]  /*7710*/  CALL.ABS.NOINC R14 ;  /* 0x000000000e007343 */ /* 0x024fea0003c00000 */
.L_x_68:
[----:B------:R-:W-:Y:S02]  /*7720*/  IMAD.U32 R25, RZ, RZ, UR41 ;  /* 0x00000029ff197e24 */ /* 0x000fe4000f8e00ff */
[----:B------:R-:W-:-:S04]  /*7730*/  IMAD.U32 R0, RZ, RZ, UR48 ;  /* 0x00000030ff007e24 */ /* 0x000fc8000f8e00ff */
[----:B------:R-:W-:-:S05]  /*7740*/  IMAD R25, R0, 0x1100, R25 ;  /* 0x0000110000197824 */ /* 0x000fca00078e0219 */
[----:B------:R-:W-:-:S04]  /*7750*/  IADD3 R26, R25, 0x9700, RZ ;  /* 0x00009700191a7810 */ /* 0x000fc80007ffe0ff */
        /* <DEDUP_REMOVED lines=18> */
.L_x_69:
[C---:B------:R-:W-:Y:S01]  /*7880*/  IMAD.SHL.U32 R0, R2.reuse, 0x8, RZ ;  /* 0x0000000802007824 */ /* 0x040fe200078e00ff */
[----:B------:R-:W-:Y:S01]  /*7890*/  ULDC.64 UR4, c[0x0][0x730] ;  /* 0x0001cc0000047ab9 */ /* 0x000fe20000000a00 */
[----:B--23--:R-:W-:Y:S01]  /*78a0*/  IMAD.SHL.U32 R4, R2, 0x10, RZ ;  /* 0x0000001002047824 */ /* 0x00cfe200078e00ff */
[----:B------:R-:W-:Y:S01]  /*78b0*/  ISETP.NE.U32.AND P0, PT, RZ, UR4, PT ;  /* 0x00000004ff007c0c */ /* 0x000fe2000bf05070 */
[----:B------:R-:W-:Y:S01]  /*78c0*/  ULDC UR4, c[0x0][0x720] ;  /* 0x0001c80000047ab9 */ /* 0x000fe20000000800 */
[----:B------:R-:W-:Y:S02]  /*78d0*/  LOP3.LUT R3, R0, 0x300, RZ, 0xc0, !PT ;  /* 0x0000030000037812 */ /* 0x000fe400078ec0ff */
[----:B------:R-:W-:Y:S02]  /*78e0*/  LOP3.LUT R0, R2, 0x7f, RZ, 0xc0, !PT ;  /* 0x0000007f02007812 */ /* 0x000fe400078ec0ff */
[----:B------:R-:W-:Y:S01]  /*78f0*/  ISETP.NE.AND.EX P0, PT, RZ, UR5, PT, P0 ;  /* 0x00000005ff007c0c */ /* 0x000fe2000bf05300 */
[----:B------:R-:W-:Y:S01]  /*7900*/  IMAD R3, R24, 0x10, R3 ;  /* 0x0000001018037824 */ /* 0x000fe200078e0203 */
[----:B------:R-:W-:Y:S01]  /*7910*/  SHF.R.U32.HI R6, RZ, 0x1, R2 ;  /* 0x00000001ff067819 */ /* 0x000fe20000011602 */
[----:B------:R-:W-:Y:S01]  /*7920*/  VIADD R0, R0, 0x1f ;  /* 0x0000001f00007836 */ /* 0x000fe20000000000 */
[----:B------:R-:W-:-:S02]  /*7930*/  LOP3.LUT R5, R4, 0x40, RZ, 0xc0, !PT ;  /* 0x0000004004057812 */ /* 0x000fc400078ec0ff */
[----:B-----5:R-:W-:Y:S02]  /*7940*/  FSEL R35, R22, UR4, !P0 ;  /* 0x0000000416237c08 */ /* 0x020fe4000c000000 */
[----:B------:R-:W-:Y:S02]  /*7950*/  LOP3.LUT R5, R5, 0x8, R6, 0xf8, !PT ;  /* 0x0000000805057812 */ /* 0x000fe400078ef806 */
[----:B------:R-:W-:Y:S01]  /*7960*/  ISETP.GT.U32.AND P0, PT, R0, 0x3e, PT ;  /* 0x0000003e0000780c */ /* 0x000fe20003f04070 */
[-C--:B------:R-:W-:Y:S01]  /*7970*/  FMUL R0, R72, R35.reuse ;  /* 0x0000002348007220 */ /* 0x080fe20000400000 */
[----:B------:R-:W-:Y:S01]  /*7980*/  SHF.L.U32 R6, R2, 0x1, RZ ;  /* 0x0000000102067819 */ /* 0x000fe200000006ff */
[-C--:B------:R-:W-:Y:S01]  /*7990*/  FMUL R7, R77, R35.reuse ;  /* 0x000000234d077220 */ /* 0x080fe20000400000 */
[----:B------:R-:W-:Y:S01]  /*79a0*/  LOP3.LUT R4, R4, 0x80, RZ, 0xc0, !PT ;  /* 0x0000008004047812 */ /* 0x000fe200078ec0ff */
[-C--:B------:R-:W-:Y:S01]  /*79b0*/  FMUL R8, R78, R35.reuse ;  /* 0x000000234e087220 */ /* 0x080fe20000400000 */
[----:B------:R-:W-:Y:S01]  /*79c0*/  LOP3.LUT R5, R5, 0x8, R6, 0x78, !PT ;  /* 0x0000000805057812 */ /* 0x000fe200078e7806 */
[-C--:B------:R-:W-:Y:S01]  /*79d0*/  FMUL R6, R76, R35.reuse ;  /* 0x000000234c067220 */ /* 0x080fe20000400000 */
[-C--:B------:R-:W-:Y:S01]  /*79e0*/  FMUL R9, R79, R35.reuse ;  /* 0x000000234f097220 */ /* 0x080fe20000400000 */
[----:B------:R-:W-:Y:S01]  /*79f0*/  FMUL R11, R65, R35 ;  /* 0x00000023410b7220 */ /* 0x000fe20000400000 */
[----:B------:R-:W-:Y:S01]  /*7a00*/  IADD3 R10, R5, R3, R4 ;  /* 0x00000003050a7210 */ /* 0x000fe20007ffe004 */
[-C--:B------:R-:W-:Y:S01]  /*7a10*/  FMUL R3, R73, R35.reuse ;  /* 0x0000002349037220 */ /* 0x080fe20000400000 */
[-C--:B------:R-:W-:Y:S01]  /*7a20*/  FMUL R4, R74, R35.reuse ;  /* 0x000000234a047220 */ /* 0x080fe20000400000 */
[-C--:B------:R-:W-:Y:S01]  /*7a30*/  FMUL R5, R75, R35.reuse ;  /* 0x000000234b057220 */ /* 0x080fe20000400000 */
[----:B------:R-:W-:Y:S01]  /*7a40*/  FMUL R12, R64, R35 ;  /* 0x00000023400c7220 */ /* 0x000fe20000400000 */
[----:B------:R-:W-:-:S02]  /*7a50*/  IMAD R26, R10, 0x2, R26 ;  /* 0x000000020a1a7824 */ /* 0x000fc400078e021a */
        /* <DEDUP_REMOVED lines=14> */
[----:B------:R-:W-:Y:S01]  /*7b40*/  F2FP.BF16.F32.PACK_AB R36, R3, R0 ;  /* 0x000000000324723e */ /* 0x000fe200000010ff */
[----:B------:R-:W-:Y:S01]  /*7b50*/  IMAD R10, R10, 0x2, R25 ;  /* 0x000000020a0a7824 */ /* 0x000fe200078e0219 */
[----:B------:R-:W-:-:S02]  /*7b60*/  F2FP.BF16.F32.PACK_AB R37, R5, R4 ;  /* 0x000000040525723e */ /* 0x000fc400000010ff */
[----:B------:R-:W-:Y:S02]  /*7b70*/  F2FP.BF16.F32.PACK_AB R38, R7, R6 ;  /* 0x000000060726723e */ /* 0x000fe400000010ff */
[----:B------:R-:W-:Y:S01]  /*7b80*/  F2FP.BF16.F32.PACK_AB R39, R9, R8 ;  /* 0x000000080927723e */ /* 0x000fe200000010ff */
[----:B------:R-:W-:Y:S06]  /*7b90*/  @P0 BRA `(.L_x_70) ;  /* 0x0000000000040947 */ /* 0x000fec0003800000 */
[----:B------:R-:W-:-:S04]  /*7ba0*/  DEPBAR.LE SB0, 0x1 ;  /* 0x000080400000791a */ /* 0x000fc80000000000 */
.L_x_70:
[----:B------:R-:W-:Y:S05]  /*7bb0*/  WARPSYNC.ALL ;  /* 0x0000000000007948 */ /* 0x000fea0003800000 */
[----:B------:R-:W-:Y:S01]  /*7bc0*/  BAR.SYNC.DEFER_BLOCKING 0x1, 0x80 ;  /* 0x0042000000007b1d */ /* 0x000fe20000010000 */
[----:B------:R-:W-:Y:S02]  /*7bd0*/  F2FP.BF16.F32.PACK_AB R13, R13, R14 ;  /* 0x0000000e0d0d723e */ /* 0x000fe400000010ff */
[----:B------:R-:W-:Y:S02]  /*7be0*/  F2FP.BF16.F32.PACK_AB R14, R15, R20 ;  /* 0x000000140f0e723e */ /* 0x000fe400000010ff */
[----:B------:R-:W-:Y:S01]  /*7bf0*/  F2FP.BF16.F32.PACK_AB R12, R11, R12 ;  /* 0x0000000c0b0c723e */ /* 0x000fe200000010ff */
[----:B------:R-:W-:Y:S01]  /*7c00*/  BSSY B0, `(.L_x_71) ;  /* 0x0000018000007945 */ /* 0x000fe20003800000 */
[----:B------:R-:W-:Y:S01]  /*7c10*/  F2FP.BF16.F32.PACK_AB R15, R21, R24 ;  /* 0x00000018150f723e */ /* 0x000fe200000010ff */
[----:B------:R1:W-:Y:S01]  /*7c20*/  STSM.16.M88.4 [R10+0x9700], R36 ;  /* 0x009700240a007844 */ /* 0x0003e20000000200 */
[----:B------:R-:W-:Y:S01]  /*7c30*/  @!PT LDS RZ, [RZ] ;  /* 0x00000000fffff984 */ /* 0x000fe20000000800 */
[----:B------:R-:W-:Y:S01]  /*7c40*/  @!PT LDS RZ, [RZ] ;  /* 0x00000000fffff984 */ /* 0x000fe20000000800 */
[----:B------:R-:W-:Y:S01]  /*7c50*/  @!PT LDS RZ, [RZ] ;  /* 0x00000000fffff984 */ /* 0x000fe20000000800 */
[----:B------:R-:W-:Y:S01]  /*7c60*/  @!PT LDS RZ, [RZ] ;  /* 0x00000000fffff984 */ /* 0x000fe20000000800 */
[----:B------:R2:W-:Y:S06]  /*7c70*/  MEMBAR.ALL.CTA ;  /* 0x0000000000007992 */ /* 0x0005ec0000008000 */
[----:B--2---:R-:W2:Y:S02]  /*7c80*/  FENCE.VIEW.ASYNC.S ;  /* 0x00000000000073c6 */ /* 0x004ea40000000000 */
[----:B--2---:R-:W-:Y:S06]  /*7c90*/  BAR.SYNC.DEFER_BLOCKING 0x1, 0x80 ;  /* 0x0042000000007b1d */ /* 0x004fec0000010000 */
[----:B------:R-:W-:Y:S05]  /*7ca0*/  @P0 BRA `(.L_x_72) ;  /* 0x0000000000340947 */ /* 0x000fea0003800000 */
[----:B------:R-:W-:Y:S01]  /*7cb0*/  R2UR UR34, R19 ;  /* 0x00000000132272ca */ /* 0x000fe200000e0000 */
[----:B------:R-:W-:Y:S01]  /*7cc0*/  UIADD3 UR35, -UR46, URZ, URZ ;  /* 0x0000003f2e237290 */ /* 0x000fe2000fffe13f */
[----:B------:R-:W-:Y:S01]  /*7cd0*/  R2UR UR32, R25 ;  /* 0x00000000192072ca */ /* 0x000fe200000e0000 */
[----:B------:R-:W-:Y:S01]  /*7ce0*/  UIADD3 UR6, UP0, UR50, 0x670, URZ ;  /* 0x0000067032067890 */ /* 0x000fe2000ff1e03f */
[----:B------:R-:W-:Y:S01]  /*7cf0*/  ULDC UR4, c[0x0][0xa10] ;  /* 0x0002840000047ab9 */ /* 0x000fe20000000800 */
[----:B------:R-:W-:Y:S01]  /*7d00*/  UMOV UR33, URZ ;  /* 0x0000003f00217c82 */ /* 0x000fe20008000000 */
[----:B------:R-:W-:Y:S02]  /*7d10*/  UIMAD UR35, UR4, UR35, UR45 ;  /* 0x00000023042372a4 */ /* 0x000fe4000f8e022d */
[----:B------:R-:W-:-:S05]  /*7d20*/  UIADD3.X UR7, URZ, UR51, URZ, UP0, !UPT ;  /* 0x000000333f077290 */ /* 0x000fca00087fe43f */
[----:B------:R-:W-:Y:S02]  /*7d30*/  USHF.L.U32 UR34, UR34, 0x6, URZ ;  /* 0x0000000622227899 */ /* 0x000fe4000800063f */
[----:B------:R-:W-:-:S09]  /*7d40*/  UIADD3 UR32, UR32, 0x9700, URZ ;  /* 0x0000970020207890 */ /* 0x000fd2000fffe03f */
[----:B------:R2:W-:Y:S01]  /*7d50*/  UTMASTG.4D [UR32], [UR6] ;  /* 0x00000020060073b5 */ /* 0x0005e20008018000 */
[----:B------:R0:W-:Y:S01]  /*7d60*/  UTMACMDFLUSH ;  /* 0x00000000000079b7 */ /* 0x0001e20000000000 */
[----:B--2---:R-:W-:-:S04]  /*7d70*/  DEPBAR.LE SB0, 0x1 ;  /* 0x000080400000791a */ /* 0x004fc80000000000 */
.L_x_72:
[----:B------:R-:W-:Y:S05]  /*7d80*/  BSYNC B0 ;  /* 0x0000000000007941 */ /* 0x000fea0003800000 */
.L_x_71:
        /* <DEDUP_REMOVED lines=12> */
[----:B---3--:R-:W3:Y:S02]  /*7e50*/  FENCE.VIEW.ASYNC.S ;  /* 0x00000000000073c6 */ /* 0x008ee40000000000 */
[----:B---3--:R-:W-:Y:S06]  /*7e60*/  BAR.SYNC.DEFER_BLOCKING 0x1, 0x80 ;  /* 0x0042000000007b1d */ /* 0x008fec0000010000 */
[----:B------:R-:W-:Y:S05]  /*7e70*/  @P0 BRA `(.L_x_74) ;  /* 0x0000000000340947 */ /* 0x000fea0003800000 */
[----:B------:R-:W-:Y:S01]  /*7e80*/  R2UR UR34, R19 ;  /* 0x00000000132272ca */ /* 0x000fe200000e0000 */
[----:B------:R-:W-:Y:S01]  /*7e90*/  UIADD3 UR35, -UR46, URZ, URZ ;  /* 0x0000003f2e237290 */ /* 0x000fe2000fffe13f */
[----:B------:R-:W-:Y:S01]  /*7ea0*/  R2UR UR32, R25 ;  /* 0x00000000192072ca */ /* 0x000fe200000e0000 */
[----:B------:R-:W-:Y:S01]  /*7eb0*/  UIADD3 UR6, UP0, UR50, 0x670, URZ ;  /* 0x0000067032067890 */ /* 0x000fe2000ff1e03f */
[----:B------:R-:W-:Y:S01]  /*7ec0*/  ULDC UR4, c[0x0][0xa10] ;  /* 0x0002840000047ab9 */ /* 0x000fe20000000800 */
[----:B------:R-:W-:Y:S01]  /*7ed0*/  UMOV UR33, 0x10 ;  /* 0x0000001000217882 */ /* 0x000fe20000000000 */
[----:B------:R-:W-:Y:S02]  /*7ee0*/  UIMAD UR35, UR4, UR35, UR45 ;  /* 0x00000023042372a4 */ /* 0x000fe4000f8e022d */
[----:B------:R-:W-:-:S05]  /*7ef0*/  UIADD3.X UR7, URZ, UR51, URZ, UP0, !UPT ;  /* 0x000000333f077290 */ /* 0x000fca00087fe43f */
[----:B------:R-:W-:Y:S02]  /*7f00*/  USHF.L.U32 UR34, UR34, 0x6, URZ ;  /* 0x0000000622227899 */ /* 0x000fe4000800063f */
[----:B------:R-:W-:-:S09]  /*7f10*/  UIADD3 UR32, UR32, 0x9f00, URZ ;  /* 0x00009f0020207890 */ /* 0x000fd2000fffe03f */
[----:B------:R3:W-:Y:S01]  /*7f20*/  UTMASTG.4D [UR32], [UR6] ;  /* 0x00000020060073b5 */ /* 0x0007e20008018000 */
[----:B------:R0:W-:Y:S01]  /*7f30*/  UTMACMDFLUSH ;  /* 0x00000000000079b7 */ /* 0x0001e20000000000 */
[----:B---3--:R-:W-:-:S04]  /*7f40*/  DEPBAR.LE SB0, 0x1 ;  /* 0x000080400000791a */ /* 0x008fc80000000000 */
.L_x_74:
[----:B------:R-:W-:Y:S05]  /*7f50*/  BSYNC B0 ;  /* 0x0000000000007941 */ /* 0x000fea0003800000 */
.L_x_73:
[----:B------:R-:W-:Y:S06]  /*7f60*/  BAR.SYNC.DEFER_BLOCKING 0x1, 0x80 ;  /* 0x0042000000007b1d */ /* 0x000fec0000010000 */
[----:B------:R-:W-:Y:S01]  /*7f70*/  BSSY B0, `(.L_x_75) ;  /* 0x0000017000007945 */ /* 0x000fe20003800000 */
[----:B------:R3:W-:Y:S01]  /*7f80*/  STSM.16.M88.4 [R26], R28 ;  /* 0x0000001c1a007844 */ /* 0x0007e20000000200 */
[----:B------:R-:W-:Y:S01]  /*7f90*/  @!PT LDS RZ, [RZ] ;  /* 0x00000000fffff984 */ /* 0x000fe20000000800 */
[----:B------:R-:W-:Y:S01]  /*7fa0*/  @!PT LDS RZ, [RZ] ;  /* 0x00000000fffff984 */ /* 0x000fe20000000800 */
[----:B------:R-:W-:Y:S01]  /*7fb0*/  @!PT LDS RZ, [RZ] ;  /* 0x00000000fffff984 */ /* 0x000fe20000000800 */
[----:B------:R-:W-:Y:S01]  /*7fc0*/  @!PT LDS RZ, [RZ] ;  /* 0x00000000fffff984 */ /* 0x000fe20000000800 */
[----:B------:R4:W-:Y:S06]  /*7fd0*/  MEMBAR.ALL.CTA ;  /* 0x0000000000007992 */ /* 0x0009ec0000008000 */
[----:B----4-:R-:W4:Y:S02]  /*7fe0*/  FENCE.VIEW.ASYNC.S ;  /* 0x00000000000073c6 */ /* 0x010f240000000000 */
[----:B----4-:R-:W-:Y:S06]  /*7ff0*/  BAR.SYNC.DEFER_BLOCKING 0x1, 0x80 ;  /* 0x0042000000007b1d */ /* 0x010fec0000010000 */
        /* <DEDUP_REMOVED lines=8> */
[----:B------:R-:W-:Y:S01]  /*8080*/  UIADD3.X UR7, URZ, UR51, URZ, UP0, !UPT ;  /* 0x000000333f077290 */ /* 0x000fe200087fe43f */
[----:B------:R-:W-:-:S04]  /*8090*/  UMOV UR12, UR36 ;  /* 0x00000024000c7c82 */ /* 0x000fc80008000000 */
[----:B------:R-:W-:Y:S02]  /*80a0*/  USHF.L.U32 UR10, UR10, 0x6, URZ ;  /* 0x000000060a0a7899 */ /* 0x000fe4000800063f */
[----:B------:R-:W-:-:S09]  /*80b0*/  UIADD3 UR8, UR8, 0x9700, URZ ;  /* 0x0000970008087890 */ /* 0x000fd2000fffe03f */
[----:B------:R4:W-:Y:S02]  /*80c0*/  UTMASTG.4D [UR8], [UR6] ;  /* 0x00000008060073b5 */ /* 0x0009e40008018000 */
[----:B----4-:R0:W-:Y:S02]  /*80d0*/  UTMACMDFLUSH ;  /* 0x00000000000079b7 */ /* 0x0101e40000000000 */
.L_x_76:
[----:B------:R-:W-:Y:S05]  /*80e0*/  BSYNC B0 ;  /* 0x0000000000007941 */ /* 0x000fea0003800000 */
.L_x_75:
[----:B------:R-:W-:Y:S01]  /*80f0*/  ULEA UR4, UR48, 0xfffffff8, 0x3 ;  /* 0xfffffff830047891 */ /* 0x000fe2000f8e183f */
[----:B------:R-:W-:-:S04]  /*8100*/  DEPBAR.LE SB0, 0x0 ;  /* 0x000080000000791a */ /* 0x000fc80000000000 */
[----:B------:R-:W-:Y:S01]  /*8110*/  ULOP3.LUT UR4, UR4, 0x8, URZ, 0xc0, !UPT ;  /* 0x0000000804047892 */ /* 0x000fe2000f8ec03f */
[----:B------:R-:W-:-:S03]  /*8120*/  LOP3.LUT R80, R80, 0x1, RZ, 0x3c, !PT ;  /* 0x0000000150507812 */ /* 0x000fc600078e3cff */
[----:B------:R-:W-:-:S06]  /*8130*/  ULOP3.LUT UR4, UR4, 0x18, URZ, 0x3c, !UPT ;  /* 0x0000001804047892 */ /* 0x000fcc000f8e3c3f */
[----:B------:R-:W-:Y:S01]  /*8140*/  IMAD.U32 R0, RZ, RZ, UR4 ;  /* 0x00000004ff007e24 */ /* 0x000fe2000f8e00ff */
[----:B------:R-:W-:Y:S02]  /*8150*/  ULDC UR4, c[0x0][0xc] ;  /* 0x0000030000047ab9 */ /* 0x000fe40000000800 */
[----:B------:R-:W-:Y:S01]  /*8160*/  IADD3 R17, R17, UR4, RZ ;  /* 0x0000000411117c10 */ /* 0x000fe2000fffe0ff */
[----:B------:R-:W-:Y:S01]  /*8170*/  ULDC UR4, c[0x0][0xa00] ;  /* 0x0002800000047ab9 */ /* 0x000fe20000000800 */
[----:B------:R4:W-:Y:S02]  /*8180*/  SYNCS.ARRIVE.TRANS64.A1T0 RZ, [R0+UR41+0xca90], RZ ;  /* 0x00ca90ff00ff79a7 */ /* 0x0009e40008100029 */
[----:B------:R-:W-:-:S13]  /*8190*/  ISETP.GE.AND P0, PT, R17, UR4, PT ;  /* 0x0000000411007c0c */ /* 0x000fda000bf06270 */
[----:B----4-:R-:W-:Y:S05]  /*81a0*/  @!P0 BRA `(.L_x_77) ;  /* 0xffffff8c000c8947 */ /* 0x010fea000383ffff */
[----:B------:R-:W-:Y:S05]  /*81b0*/  EXIT ;  /* 0x000000000000794d */ /* 0x000fea0003800000 */
.L_x_6:
[----:B------:R-:W-:-:S08]  /*81c0*/  NOP ;  /* 0x0000000000007918 */ /* 0x000fd00000000000 */
[----:B------:R-:W2:-:S00]  /*81d0*/  USETMAXREG.DEALLOC.CTAPOOL 0x18 ;  /* 0x00000018000079c8 */ /* 0x000e8000080e0500 */
[----:B------:R-:W-:-:S13]  /*81e0*/  PLOP3.LUT P3, PT, PT, PT, UP0, 0x80, 0x0 ;  /* 0x000000000000781c */ /* 0x000fda0003f6f008 */
[----:B--2---:R-:W-:Y:S05]  /*81f0*/  @!P3 BRA `(.L_x_78) ;  /* 0x00000008008cb947 */ /* 0x004fea0003800000 */
[----:B------:R-:W-:-:S13]  /*8200*/  PLOP3.LUT P2, PT, PT, PT, UP1, 0x80, 0x0 ;  /* 0x000000000000781c */ /* 0x000fda0003f4f018 */
[----:B-1----:R-:W-:Y:S05]  /*8210*/  @P2 EXIT ;  /* 0x000000000000294d */ /* 0x002fea0003800000 */
[----:B------:R-:W-:Y:S02]  /*8220*/  ULDC UR4, c[0x0][0xa00] ;  /* 0x0002800000047ab9 */ /* 0x000fe40000000800 */
[----:B------:R-:W-:-:S13]  /*8230*/  ISETP.GE.AND P2, PT, R17, UR4, PT ;  /* 0x0000000411007c0c */ /* 0x000fda000bf46270 */
[----:B------:R-:W-:Y:S05]  /*8240*/  @P2 EXIT ;  /* 0x000000000000294d */ /* 0x000fea0003800000 */
[----:B------:R-:W-:Y:S01]  /*8250*/  LOP3.LUT P2, RZ, R2, 0x1f, RZ, 0xc0, !PT ;  /* 0x0000001f02ff7812 */ /* 0x000fe2000784c0ff */
[----:B------:R-:W-:Y:S01]  /*8260*/  BSSY B0, `(.L_x_79) ;  /* 0x000009b000007945 */ /* 0x000fe20003800000 */
[----:B------:R-:W-:Y:S01]  /*8270*/  IMAD.MOV.U32 R4, RZ, RZ, 0x1 ;  /* 0x00000001ff047424 */ /* 0x000fe200078e00ff */
[----:B------:R-:W-:Y:S01]  /*8280*/  ULOP3.LUT UR17, UR39, 0x2, URZ, 0xfc, !UPT ;  /* 0x0000000227117892 */ /* 0x000fe2000f8efc3f */
[----:B------:R-:W-:Y:S01]  /*8290*/  PLOP3.LUT P0, PT, P2, P0, PT, 0x2a, 0x0 ;  /* 0x000000000000781c */ /* 0x000fe20001700572 */
[----:B------:R-:W-:Y:S01]  /*82a0*/  IMAD.MOV.U32 R0, RZ, RZ, RZ ;  /* 0x000000ffff007224 */ /* 0x000fe200078e00ff */
[----:B------:R-:W-:Y:S01]  /*82b0*/  ULDC UR20, c[0x0][0xc] ;  /* 0x0000030000147ab9 */ /* 0x000fe20000000800 */
[----:B------:R-:W-:Y:S01]  /*82c0*/  IMAD.MOV.U32 R5, RZ, RZ, 0x1 ;  /* 0x00000001ff057424 */ /* 0x000fe200078e00ff */
[----:B------:R-:W-:Y:S01]  /*82d0*/  ULDC.64 UR18, c[0x0][0x198] ;  /* 0x0000660000127ab9 */ /* 0x000fe20000000a00 */
[----:B------:R-:W-:-:S08]  /*82e0*/  ULDC UR21, c[0x0][0xa00] ;  /* 0x0002800000157ab9 */ /* 0x000fd00000000800 */
.L_x_94:
[----:B------:R-:W1:Y:S01]  /*82f0*/  LDC R6, c[0x0][0xa04] ;  /* 0x00028100ff067b82 */ /* 0x000e620000000800 */
[----:B------:R-:W-:Y:S01]  /*8300*/  IMAD.MOV.U32 R7, RZ, RZ, R17 ;  /* 0x000000ffff077224 */ /* 0x000fe200078e0011 */
[----:B------:R-:W-:-:S06]  /*8310*/  UMOV UR4, 0xffffffff ;  /* 0xffffffff00047882 */ /* 0x000fcc0000000000 */
[----:B------:R-:W2:Y:S08]  /*8320*/  LDC R10, c[0x0][0xa10] ;  /* 0x00028400ff0a7b82 */ /* 0x000eb00000000800 */
[----:B------:R-:W3:Y:S01]  /*8330*/  LDC R13, c[0x0][0xa1c] ;  /* 0x00028700ff0d7b82 */ /* 0x000ee20000000800 */
[----:B-1----:R-:W-:Y:S02]  /*8340*/  ISETP.NE.AND P2, PT, R6, 0x1, PT ;  /* 0x000000010600780c */ /* 0x002fe40003f45270 */
[----:B--2---:R-:W-:-:S11]  /*8350*/  ISETP.NE.AND P3, PT, R10, 0x1, PT ;  /* 0x000000010a00780c */ /* 0x004fd60003f65270 */
[----:B------:R-:W1:Y:S01]  /*8360*/  @P2 LDC.64 R8, c[0x0][0xa08] ;  /* 0x00028200ff082b82 */ /* 0x000e620000000a00 */
[----:B---3--:R-:W-:-:S07]  /*8370*/  ISETP.NE.AND P4, PT, R13, 0x1, PT ;  /* 0x000000010d00780c */ /* 0x008fce0003f85270 */
[----:B------:R-:W2:Y:S08]  /*8380*/  @P3 LDC R12, c[0x0][0xa14] ;  /* 0x00028500ff0c3b82 */ /* 0x000eb00000000800 */
[----:B------:R-:W3:Y:S08]  /*8390*/  @P3 LDC R11, c[0x0][0xa18] ;  /* 0x00028600ff0b3b82 */ /* 0x000ef00000000800 */
[----:B------:R-:W4:Y:S01]  /*83a0*/  @P4 LDC.64 R2, c[0x0][0xa20] ;  /* 0x00028800ff024b82 */ /* 0x000f220000000a00 */
[----:B-1----:R-:W-:-:S05]  /*83b0*/  @P2 IMAD.HI.U32 R8, R17, R8, RZ ;  /* 0x0000000811082227 */ /* 0x002fca00078e00ff */
[----:B------:R-:W-:-:S05]  /*83c0*/  @P2 SHF.R.U32.HI R7, RZ, R9, R8 ;  /* 0x00000009ff072219 */ /* 0x000fca0000011608 */
[----:B--2---:R-:W-:-:S04]  /*83d0*/  @P3 IMAD.HI.U32 R8, R7, R12, RZ ;  /* 0x0000000c07083227 */ /* 0x004fc800078e00ff */
[----:B------:R-:W-:Y:S01]  /*83e0*/  IMAD.MOV.U32 R9, RZ, RZ, R7 ;  /* 0x000000ffff097224 */ /* 0x000fe200078e0007 */
[----:B---3--:R-:W-:-:S05]  /*83f0*/  @P3 SHF.R.U32.HI R9, RZ, R11, R8 ;  /* 0x0000000bff093219 */ /* 0x008fca0000011608 */
[----:B----4-:R-:W-:Y:S01]  /*8400*/  @P4 IMAD.HI.U32 R8, R9, R2, RZ ;  /* 0x0000000209084227 */ /* 0x010fe200078e00ff */
[----:B------:R-:W-:-:S04]  /*8410*/  MOV R2, R9 ;  /* 0x0000000900027202 */ /* 0x000fc80000000f00 */
[----:B------:R-:W-:Y:S01]  /*8420*/  @P4 SHF.R.U32.HI R2, RZ, R3, R8 ;  /* 0x00000003ff024219 */ /* 0x000fe20000011608 */
[----:B------:R-:W-:-:S04]  /*8430*/  IMAD.MOV R3, RZ, RZ, -R9 ;  /* 0x000000ffff037224 */ /* 0x000fc800078e0a09 */
[----:B------:R-:W-:Y:S02]  /*8440*/  IMAD.MOV R2, RZ, RZ, -R2 ;  /* 0x000000ffff027224 */ /* 0x000fe400078e0a02 */
[----:B------:R-:W-:Y:S02]  /*8450*/  IMAD R10, R10, R3, R7 ;  /* 0x000000030a0a7224 */ /* 0x000fe400078e0207 */
[----:B------:R-:W-:Y:S01]  /*8460*/  IMAD R2, R13, R2, R9 ;  /* 0x000000020d027224 */ /* 0x000fe200078e0209 */
[----:B------:R-:W-:Y:S06]  /*8470*/  BRA.DIV UR4, `(.L_x_80) ;  /* 0x0000001e04307947 */ /* 0x000fec000b800000 */
[----:B------:R-:W-:-:S13]  /*8480*/  ELECT P6, URZ, PT ;  /* 0x00000000003f782f */ /* 0x000fda00038c0000 */
.L_x_133:
[----:B------:R-:W-:Y:S01]  /*8490*/  IMAD.MOV R3, RZ, RZ, -R7 ;  /* 0x000000ffff037224 */ /* 0x000fe200078e0a07 */
[----:B------:R-:W-:Y:S03]  /*84a0*/  BSSY B1, `(.L_x_81) ;  /* 0x0000034000017945 */ /* 0x000fe60003800000 */
[----:B------:R-:W-:Y:S01]  /*84b0*/  IMAD R3, R6, R3, R17 ;  /* 0x0000000306037224 */ /* 0x000fe200078e0211 */
[----:B------:R-:W-:-:S03]  /*84c0*/  MOV R6, RZ ;  /* 0x000000ff00067202 */ /* 0x000fc60000000f00 */
[----:B------:R-:W-:Y:S01]  /*84d0*/  IMAD.SHL.U32 R3, R3, 0x80, RZ ;  /* 0x0000008003037824 */ /* 0x000fe200078e00ff */
[----:B------:R-:W-:Y:S06]  /*84e0*/  @!P6 BRA `(.L_x_82) ;  /* 0x0000000000bce947 */ /* 0x000fec0003800000 */
[----:B------:R-:W1:Y:S01]  /*84f0*/  S2R R7, SR_CgaCtaId ;  /* 0x0000000000077919 */ /* 0x000e620000008800 */
[----:B------:R-:W-:-:S04]  /*8500*/  MOV R6, 0x400 ;  /* 0x0000040000067802 */ /* 0x000fc80000000f00 */
[----:B-1----:R-:W-:Y:S02]  /*8510*/  LEA R9, R7, R6, 0x18 ;  /* 0x0000000607097211 */ /* 0x002fe400078ec0ff */
[----:B------:R-:W-:-:S03]  /*8520*/  SHF.L.U32 R6, R5, 0x1f, RZ ;  /* 0x0000001f05067819 */ /* 0x000fc600000006ff */
[----:B------:R-:W-:-:S04]  /*8530*/  IMAD R7, R0, 0x8, R9 ;  /* 0x0000000800077824 */ /* 0x000fc800078e0209 */
[----:B------:R-:W1:Y:S02]  /*8540*/  SYNCS.PHASECHK.TRANS64.TRYWAIT P2, [R7+URZ+0xca60], R6 ;  /* 0x00ca6006070075a7 */ /* 0x000e64000804017f */
[----:B-1----:R-:W-:Y:S05]  /*8550*/  @!P2 BRA `(.L_x_83) ;  /* 0x0000001c0018a947 */ /* 0x002fea0003800000 */
.L_x_134:
[----:B------:R-:W-:Y:S01]  /*8560*/  UPRMT UR4, UR17, 0x9910, URZ ;  /* 0x0000991011047896 */ /* 0x000fe2000800003f */
[----:B-1----:R-:W-:-:S03]  /*8570*/  @P1 IMAD.MOV.U32 R6, RZ, RZ, 0x1800 ;  /* 0x00001800ff061424 */ /* 0x002fc600078e00ff */
[----:B------:R-:W-:Y:S01]  /*8580*/  UISETP.NE.AND UP0, UPT, UR4, 0x2, UPT ;  /* 0x000000020400788c */ /* 0x000fe2000bf05270 */
[----:B------:R1:W-:Y:S05]  /*8590*/  @P1 SYNCS.ARRIVE.TRANS64 RZ, [R7+URZ+0xca50], R6 ;  /* 0x00ca500607ff19a7 */ /* 0x0003ea000800003f */
[----:B------:R-:W-:-:S13]  /*85a0*/  PLOP3.LUT P2, PT, PT, PT, UP0, 0x80, 0x0 ;  /* 0x000000000000781c */ /* 0x000fda0003f4f008 */
[----:B-1----:R-:W-:Y:S05]  /*85b0*/  @P2 BRA `(.L_x_84) ;  /* 0x0000000000042947 */ /* 0x002fea0003800000 */
[----:B------:R-:W-:Y:S01]  /*85c0*/  BPT.TRAP 0x1 ;  /* 0x000000040000795c */ /* 0x000fe20000300000 */
.L_x_84:
[----:B------:R-:W-:Y:S05]  /*85d0*/  @P0 BRA `(.L_x_85) ;  /* 0x0000000000040947 */ /* 0x000fea0003800000 */
[----:B------:R-:W-:Y:S01]  /*85e0*/  BPT.TRAP 0x1 ;  /* 0x000000040000795c */ /* 0x000fe20000300000 */
.L_x_85:
[----:B------:R-:W-:Y:S01]  /*85f0*/  R2UR UR5, R9 ;  /* 0x00000000090572ca */ /* 0x000fe200000e0000 */
[----:B------:R-:W-:Y:S01]  /*8600*/  UIADD3 UR4, UP0, UR18, 0xf0, URZ ;  /* 0x000000f012047890 */ /* 0x000fe2000ff1e03f */
[----:B------:R-:W-:Y:S01]  /*8610*/  R2UR UR8, R0 ;  /* 0x00000000000872ca */ /* 0x000fe200000e0000 */
[----:B------:R-:W-:Y:S01]  /*8620*/  UMOV UR10, URZ ;  /* 0x0000003f000a7c82 */ /* 0x000fe20008000000 */
[----:B------:R-:W-:Y:S01]  /*8630*/  R2UR UR9, R7 ;  /* 0x00000000070972ca */ /* 0x000fe200000e0000 */
[----:B------:R-:W-:Y:S01]  /*8640*/  UMOV UR6, 0x0 ;  /* 0x0000000000067882 */ /* 0x000fe20000000000 */
[----:B------:R-:W-:Y:S01]  /*8650*/  R2UR UR11, R3 ;  /* 0x00000000030b72ca */ /* 0x000fe200000e0000 */
[----:B------:R-:W-:Y:S01]  /*8660*/  UMOV UR7, 0x10000000 ;  /* 0x1000000000077882 */ /* 0x000fe20000000000 */
[----:B------:R-:W-:Y:S01]  /*8670*/  R2UR UR12, R10 ;  /* 0x000000000a0c72ca */ /* 0x000fe200000e0000 */
[----:B------:R-:W-:Y:S01]  /*8680*/  UMOV UR15, 0x10 ;  /* 0x00000010000f7882 */ /* 0x000fe20000000000 */
[----:B------:R-:W-:Y:S01]  /*8690*/  R2UR UR13, R2 ;  /* 0x00000000020d72ca */ /* 0x000fe200000e0000 */
[----:B------:R-:W-:-:S04]  /*86a0*/  VIADD R0, R0, 0x1 ;  /* 0x0000000100007836 */ /* 0x000fc80000000000 */
[----:B------:R-:W-:Y:S01]  /*86b0*/  UIMAD UR8, UR8, 0x1800, UR5 ;  /* 0x00001800080878a4 */ /* 0x000fe2000f8e0205 */
[C---:B------:R-:W-:Y:S01]  /*86c0*/  ISETP.NE.AND P2, PT, R0.reuse, 0x2, PT ;  /* 0x000000020000780c */ /* 0x040fe20003f45270 */
[----:B------:R-:W-:Y:S02]  /*86d0*/  UIADD3 UR9, UR9, 0xca50, URZ ;  /* 0x0000ca5009097890 */ /* 0x000fe4000fffe03f */
[----:B------:R-:W-:Y:S01]  /*86e0*/  UIADD3.X UR5, URZ, UR19, URZ, UP0, !UPT ;  /* 0x000000133f057290 */ /* 0x000fe200087fe43f */
[----:B------:R-:W-:Y:S01]  /*86f0*/  SEL R6, RZ, 0x1, P2 ;  /* 0x00000001ff067807 */ /* 0x000fe20001000000 */
[----:B------:R-:W-:Y:S01]  /*8700*/  UIADD3 UR14, UR8, 0x800, URZ ;  /* 0x00000800080e7890 */ /* 0x000fe2000fffe03f */
[----:B------:R-:W-:Y:S01]  /*8710*/  SEL R0, R0, RZ, P2 ;  /* 0x000000ff00007207 */ /* 0x000fe20001000000 */
[----:B------:R-:W-:Y:S01]  /*8720*/  UIADD3 UR16, UR8, 0x1000, URZ ;  /* 0x0000100008107890 */ /* 0x000fe2000fffe03f */
[----:B------:R-:W-:Y:S01]  /*8730*/  LOP3.LUT R5, R5, R6, RZ, 0x3c, !PT ;  /* 0x0000000605057212 */ /* 0x000fe200078e3cff */
[----:B------:R-:W-:-:S03]  /*8740*/  IMAD.MOV.U32 R6, RZ, RZ, 0x40 ;  /* 0x00000040ff067424 */ /* 0x000fc600078e00ff */
[----:B------:R1:W-:Y:S02]  /*8750*/  UTMALDG.4D [UR8], [UR4], desc[UR6] ;  /* 0x00000608040075b4 */ /* 0x0003e40008019000 */
[----:B-1----:R-:W-:Y:S01]  /*8760*/  UMOV UR8, UR14 ;  /* 0x0000000e00087c82 */ /* 0x002fe20008000000 */
[----:B------:R-:W-:Y:S01]  /*8770*/  UMOV UR10, UR15 ;  /* 0x0000000f000a7c82 */ /* 0x000fe20008000000 */
[----:B------:R-:W-:Y:S01]  /*8780*/  UMOV UR14, 0x20 ;  /* 0x00000020000e7882 */ /* 0x000fe20000000000 */
[----:B------:R1:W-:Y:S02]  /*8790*/  UTMALDG.4D [UR8], [UR4], desc[UR6] ;  /* 0x00000608040075b4 */ /* 0x0003e40008019000 */
[----:B-1----:R-:W-:Y:S01]  /*87a0*/  UMOV UR8, UR16 ;  /* 0x0000001000087c82 */ /* 0x002fe20008000000 */
[----:B------:R-:W-:Y:S02]  /*87b0*/  UMOV UR10, UR14 ;  /* 0x0000000e000a7c82 */ /* 0x000fe40008000000 */
[----:B------:R1:W-:Y:S02]  /*87c0*/  UTMALDG.4D [UR8], [UR4], desc[UR6] ;  /* 0x00000608040075b4 */ /* 0x0003e40008019000 */
[----:B-1----:R-:W-:Y:S01]  /*87d0*/  NOP ;  /* 0x0000000000007918 */ /* 0x002fe20000000000 */
.L_x_82:
[----:B------:R-:W-:Y:S05]  /*87e0*/  BSYNC B1 ;  /* 0x0000000000017941 */ /* 0x000fea0003800000 */
.L_x_81:
[----:B------:R-:W-:Y:S01]  /*87f0*/  LOP3.LUT P2, RZ, R4, 0xff, RZ, 0xc0, !PT ;  /* 0x000000ff04ff7812 */ /* 0x000fe2000784c0ff */
[----:B------:R-:W-:-:S12]  /*8800*/  BSSY B1, `(.L_x_86) ;  /* 0x0000009000017945 */ /* 0x000fd80003800000 */
[----:B------:R-:W-:Y:S05]  /*8810*/  @!P2 BRA `(.L_x_87) ;  /* 0x00000000001ca947 */ /* 0x000fea0003800000 */
[----:B------:R-:W1:Y:S01]  /*8820*/  S2R R7, SR_CgaCtaId ;  /* 0x0000000000077919 */ /* 0x000e620000008800 */
[----:B------:R-:W-:-:S04]  /*8830*/  MOV R4, 0x400 ;  /* 0x0000040000047802 */ /* 0x000fc80000000f00 */
[----:B-1----:R-:W-:Y:S02]  /*8840*/  LEA R7, R7, R4, 0x18 ;  /* 0x0000000407077211 */ /* 0x002fe400078ec0ff */
[----:B------:R-:W-:Y:S02]  /*8850*/  SHF.L.U32 R4, RZ, 0x1f, RZ ;  /* 0x0000001fff047819 */ /* 0x000fe400000006ff */
[----:B------:R1:W-:Y:S02]  /*8860*/  SYNCS.ARRIVE.TRANS64.A1T0 RZ, [R7+URZ+0xcab0], RZ ;  /* 0x00cab0ff07ff79a7 */ /* 0x0003e4000810003f */
[----:B------:R-:W2:Y:S02]  /*8870*/  SYNCS.PHASECHK.TRANS64.TRYWAIT P2, [R7+URZ+0xcab0], R4 ;  /* 0x00cab004070075a7 */ /* 0x000ea4000804017f */
[----:B-12---:R-:W-:Y:S05]  /*8880*/  @!P2 BRA `(.L_x_88) ;  /* 0x000000180060a947 */ /* 0x006fea0003800000 */
.L_x_87:
[----:B------:R-:W-:Y:S05]  /*8890*/  BSYNC B1 ;  /* 0x0000000000017941 */ /* 0x000fea0003800000 */
.L_x_86:
[----:B------:R-:W-:Y:S04]  /*88a0*/  BSSY B1, `(.L_x_89) ;  /* 0x0000032000017945 */ /* 0x000fe80003800000 */
[----:B------:R-:W-:Y:S05]  /*88b0*/  @!P6 BRA `(.L_x_90) ;  /* 0x0000000000c0e947 */ /* 0x000fea0003800000 */
[----:B-1----:R-:W1:Y:S01]  /*88c0*/  S2R R7, SR_CgaCtaId ;  /* 0x0000000000077919 */ /* 0x002e620000008800 */
[----:B------:R-:W-:Y:S02]  /*88d0*/  MOV R4, 0x400 ;  /* 0x0000040000047802 */ /* 0x000fe40000000f00 */
[----:B------:R-:W-:Y:S02]  /*88e0*/  SHF.L.U32 R9, R5, 0x1f, RZ ;  /* 0x0000001f05097819 */ /* 0x000fe400000006ff */
[----:B-1----:R-:W-:-:S04]  /*88f0*/  LEA R7, R7, R4, 0x18 ;  /* 0x0000000407077211 */ /* 0x002fc800078ec0ff */
[----:B------:R-:W-:-:S04]  /*8900*/  LEA R4, R0, R7, 0x3 ;  /* 0x0000000700047211 */ /* 0x000fc800078e18ff */
[----:B------:R-:W1:Y:S02]  /*8910*/  SYNCS.PHASECHK.TRANS64.TRYWAIT P2, [R4+URZ+0xca60], R9 ;  /* 0x00ca6009040075a7 */ /* 0x000e64000804017f */
[----:B-1----:R-:W-:Y:S05]  /*8920*/  @!P2 BRA `(.L_x_91) ;  /* 0x00000018004ca947 */ /* 0x002fea0003800000 */
.L_x_135:
[----:B------:R-:W-:Y:S01]  /*8930*/  UPRMT UR4, UR17, 0x9910, URZ ;  /* 0x0000991011047896 */ /* 0x000fe2000800003f */
[----:B-1----:R-:W-:-:S03]  /*8940*/  @P1 IMAD.MOV.U32 R9, RZ, RZ, 0x1800 ;  /* 0x00001800ff091424 */ /* 0x002fc600078e00ff */
[----:B------:R-:W-:Y:S01]  /*8950*/  UISETP.NE.AND UP0, UPT, UR4, 0x2, UPT ;  /* 0x000000020400788c */ /* 0x000fe2000bf05270 */
[----:B------:R1:W-:Y:S05]  /*8960*/  @P1 SYNCS.ARRIVE.TRANS64 RZ, [R4+URZ+0xca50], R9 ;  /* 0x00ca500904ff19a7 */ /* 0x0003ea000800003f */
[----:B------:R-:W-:-:S13]  /*8970*/  PLOP3.LUT P2, PT, PT, PT, UP0, 0x80, 0x0 ;  /* 0x000000000000781c */ /* 0x000fda0003f4f008 */
[----:B-1----:R-:W-:Y:S05]  /*8980*/  @P2 BRA `(.L_x_92) ;  /* 0x0000000000042947 */ /* 0x002fea0003800000 */
[----:B------:R-:W-:Y:S01]  /*8990*/  BPT.TRAP 0x1 ;  /* 0x000000040000795c */ /* 0x000fe20000300000 */
.L_x_92:
[----:B------:R-:W-:Y:S05]  /*89a0*/  @P0 BRA `(.L_x_93) ;  /* 0x0000000000040947 */ /* 0x000fea0003800000 */
[----:B------:R-:W-:Y:S01]  /*89b0*/  BPT.TRAP 0x1 ;  /* 0x000000040000795c */ /* 0x000fe20000300000 */
.L_x_93:
        /* <DEDUP_REMOVED lines=11> */
[----:B------:R-:W-:Y:S01]  /*8a70*/  VIADD R0, R0, 0x1 ;  /* 0x0000000100007836 */ /* 0x000fe20000000000 */
[----:B------:R-:W-:-:S04]  /*8a80*/  R2UR UR13, R2 ;  /* 0x00000000020d72ca */ /* 0x000fc800000e0000 */
[C---:B------:R-:W-:Y:S01]  /*8a90*/  ISETP.NE.AND P2, PT, R0.reuse, 0x2, PT ;  /* 0x000000020000780c */ /* 0x040fe20003f45270 */
[----:B------:R-:W-:Y:S02]  /*8aa0*/  UIADD3 UR11, UR11, UR9, URZ ;  /* 0x000000090b0b7290 */ /* 0x000fe4000fffe03f */
[----:B------:R-:W-:Y:S01]  /*8ab0*/  UIMAD UR8, UR8, 0x1800, UR5 ;  /* 0x00001800080878a4 */ /* 0x000fe2000f8e0205 */
[----:B------:R-:W-:Y:S01]  /*8ac0*/  SEL R2, RZ, 0x1, P2 ;  /* 0x00000001ff027807 */ /* 0x000fe20001000000 */
[----:B------:R-:W-:Y:S01]  /*8ad0*/  UIADD3 UR9, UR14, 0xca50, URZ ;  /* 0x0000ca500e097890 */ /* 0x000fe2000fffe03f */
[----:B------:R-:W-:Y:S01]  /*8ae0*/  SEL R0, R0, RZ, P2 ;  /* 0x000000ff00007207 */ /* 0x000fe20001000000 */
[----:B------:R-:W-:Y:S01]  /*8af0*/  UIADD3.X UR5, URZ, UR19, URZ, UP0, !UPT ;  /* 0x000000133f057290 */ /* 0x000fe200087fe43f */
[----:B------:R-:W-:Y:S01]  /*8b00*/  LOP3.LUT R5, R5, R2, RZ, 0x3c, !PT ;  /* 0x0000000205057212 */ /* 0x000fe200078e3cff */
[----:B------:R-:W-:Y:S02]  /*8b10*/  UIADD3 UR14, UR8, 0x800, URZ ;  /* 0x00000800080e7890 */ /* 0x000fe4000fffe03f */
[----:B------:R-:W-:-:S05]  /*8b20*/  UIADD3 UR16, UR8, 0x1000, URZ ;  /* 0x0000100008107890 */ /* 0x000fca000fffe03f */
        /* <DEDUP_REMOVED lines=8> */
[----:B--2---:R-:W-:Y:S01]  /*8bb0*/  NOP ;  /* 0x0000000000007918 */ /* 0x004fe20000000000 */
.L_x_90:
[----:B------:R-:W-:Y:S05]  /*8bc0*/  BSYNC B1 ;  /* 0x0000000000017941 */ /* 0x000fea0003800000 */
.L_x_89:
[----:B------:R-:W-:Y:S01]  /*8bd0*/  VIADD R17, R17, UR20 ;  /* 0x0000001411117c36 */ /* 0x000fe20008000000 */
[----:B-1----:R-:W-:-:S04]  /*8be0*/  PRMT R4, RZ, 0x7610, R4 ;  /* 0x00007610ff047816 */ /* 0x002fc80000000004 */
[----:B------:R-:W-:-:S13]  /*8bf0*/  ISETP.GE.AND P2, PT, R17, UR21, PT ;  /* 0x0000001511007c0c */ /* 0x000fda000bf46270 */
[----:B------:R-:W-:Y:S05]  /*8c00*/  @!P2 BRA `(.L_x_94) ;  /* 0xfffffff400b8a947 */ /* 0x000fea000383ffff */
[----:B------:R-:W-:Y:S05]  /*8c10*/  BSYNC B0 ;  /* 0x0000000000007941 */ /* 0x000fea0003800000 */
.L_x_79:
[----:B------:R-:W-:Y:S05]  /*8c20*/  EXIT ;  /* 0x000000000000794d */ /* 0x000fea0003800000 */
.L_x_78:
[----:B-1----:R-:W-:Y:S02]  /*8c30*/  ULDC UR4, c[0x0][0xa00] ;  /* 0x0002800000047ab9 */ /* 0x002fe40000000800 */
[----:B------:R-:W-:-:S13]  /*8c40*/  ISETP.GE.AND P0, PT, R17, UR4, PT ;  /* 0x0000000411007c0c */ /* 0x000fda000bf06270 */
[----:B------:R-:W-:Y:S05]  /*8c50*/  @P0 EXIT ;  /* 0x000000000000094d */ /* 0x000fea0003800000 */
[----:B------:R-:W-:Y:S01]  /*8c60*/  LOP3.LUT P0, RZ, R2, 0x1f, RZ, 0xc0, !PT ;  /* 0x0000001f02ff7812 */ /* 0x000fe2000780c0ff */
[----:B------:R-:W-:Y:S01]  /*8c70*/  BSSY B0, `(.L_x_95) ;  /* 0x0000115000007945 */ /* 0x000fe20003800000 */
[----:B------:R-:W-:Y:S01]  /*8c80*/  IMAD.MOV.U32 R5, RZ, RZ, 0x1 ;  /* 0x00000001ff057424 */ /* 0x000fe200078e00ff */
[----:B------:R-:W-:Y:S01]  /*8c90*/  MOV R0, RZ ;  /* 0x000000ff00007202 */ /* 0x000fe20000000f00 */
[----:B------:R-:W-:Y:S01]  /*8ca0*/  IMAD.MOV.U32 R4, RZ, RZ, 0x1 ;  /* 0x00000001ff047424 */ /* 0x000fe200078e00ff */
[----:B------:R-:W-:Y:S01]  /*8cb0*/  PLOP3.LUT P0, PT, P0, P2, PT, 0x2a, 0x0 ;  /* 0x000000000000781c */ /* 0x000fe20000704572 */
[----:B------:R-:W-:Y:S01]  /*8cc0*/  ULOP3.LUT UR19, UR47, 0x2, URZ, 0xfc, !UPT ;  /* 0x000000022f137892 */ /* 0x000fe2000f8efc3f */
[----:B------:R-:W-:Y:S01]  /*8cd0*/  ULDC.64 UR16, c[0x0][0x198] ;  /* 0x0000660000107ab9 */ /* 0x000fe20000000a00 */
[----:B------:R-:W-:-:S10]  /*8ce0*/  ULDC UR20, c[0x0][0xc] ;  /* 0x0000030000147ab9 */ /* 0x000fd40000000800 */
.L_x_123:
[----:B------:R-:W1:Y:S01]  /*8cf0*/  LDC R8, c[0x0][0xa04] ;  /* 0x00028100ff087b82 */ /* 0x000e620000000800 */
[----:B------:R-:W-:Y:S02]  /*8d00*/  ULDC UR4, c[0x0][0x28c] ;  /* 0x0000a30000047ab9 */ /* 0x000fe40000000800 */
[----:B------:R-:W-:-:S04]  /*8d10*/  UIADD3 UR4, UR4, 0x3f, URZ ;  /* 0x0000003f04047890 */ /* 0x000fc8000fffe03f */
[----:B------:R-:W-:Y:S01]  /*8d20*/  USHF.R.S32.HI UR5, URZ, 0x1f, UR4 ;  /* 0x0000001f3f057899 */ /* 0x000fe20008011404 */
[----:B------:R-:W2:Y:S03]  /*8d30*/  LDC R9, c[0x0][0xa10] ;  /* 0x00028400ff097b82 */ /* 0x000ea60000000800 */
[----:B------:R-:W-:-:S03]  /*8d40*/  ULEA.HI UR5, UR5, UR4, URZ, 0x6 ;  /* 0x0000000405057291 */ /* 0x000fc6000f8f303f */
[----:B------:R-:W-:Y:S01]  /*8d50*/  UMOV UR4, 0xffffffff ;  /* 0xffffffff00047882 */ /* 0x000fe20000000000 */
[----:B------:R-:W-:Y:S01]  /*8d60*/  USHF.R.S32.HI UR5, URZ, 0x6, UR5 ;  /* 0x000000063f057899 */ /* 0x000fe20008011405 */
        /* <DEDUP_REMOVED lines=8> */
[----:B-1----:R-:W-:-:S04]  /*8df0*/  @P3 IMAD.HI.U32 R10, R17, R6, RZ ;  /* 0x00000006110a3227 */ /* 0x002fc800078e00ff */
[----:B------:R-:W-:Y:S01]  /*8e00*/  IMAD.MOV.U32 R6, RZ, RZ, R17 ;  /* 0x000000ffff067224 */ /* 0x000fe200078e0011 */
[----:B------:R-:W-:-:S05]  /*8e10*/  @P3 SHF.R.U32.HI R6, RZ, R7, R10 ;  /* 0x00000007ff063219 */ /* 0x000fca000001160a */
[----:B--2---:R-:W-:-:S04]  /*8e20*/  @P4 IMAD.HI.U32 R10, R6, R11, RZ ;  /* 0x0000000b060a4227 */ /* 0x004fc800078e00ff */
[----:B------:R-:W-:Y:S01]  /*8e30*/  IMAD.MOV.U32 R7, RZ, RZ, R6 ;  /* 0x000000ffff077224 */ /* 0x000fe200078e0006 */
[----:B---3--:R-:W-:-:S05]  /*8e40*/  @P4 SHF.R.U32.HI R7, RZ, R13, R10 ;  /* 0x0000000dff074219 */ /* 0x008fca000001160a */
[----:B----4-:R-:W-:-:S04]  /*8e50*/  @P5 IMAD.HI.U32 R10, R7, R2, RZ ;  /* 0x00000002070a5227 */ /* 0x010fc800078e00ff */
[--C-:B------:R-:W-:Y:S01]  /*8e60*/  IMAD.MOV.U32 R2, RZ, RZ, R7.reuse ;  /* 0x000000ffff027224 */ /* 0x100fe200078e0007 */
[----:B------:R-:W-:Y:S01]  /*8e70*/  @P5 SHF.R.U32.HI R2, RZ, R3, R10 ;  /* 0x00000003ff025219 */ /* 0x000fe2000001160a */
[----:B------:R-:W-:-:S03]  /*8e80*/  IMAD.MOV R3, RZ, RZ, -R7 ;  /* 0x000000ffff037224 */ /* 0x000fc600078e0a07 */
[----:B------:R-:W-:Y:S01]  /*8e90*/  IADD3 R2, -R2, RZ, RZ ;  /* 0x000000ff02027210 */ /* 0x000fe20007ffe1ff */
[--C-:B------:R-:W-:Y:S02]  /*8ea0*/  IMAD R3, R9, R3, R6.reuse ;  /* 0x0000000309037224 */ /* 0x100fe400078e0206 */
[----:B------:R-:W-:Y:S02]  /*8eb0*/  IMAD.MOV R6, RZ, RZ, -R6 ;  /* 0x000000ffff067224 */ /* 0x000fe400078e0a06 */
[----:B------:R-:W-:Y:S02]  /*8ec0*/  IMAD R2, R12, R2, R7 ;  /* 0x000000020c027224 */ /* 0x000fe400078e0207 */
[----:B------:R-:W-:-:S05]  /*8ed0*/  IMAD R8, R8, R6, R17 ;  /* 0x0000000608087224 */ /* 0x000fca00078e0211 */
[----:B------:R-:W-:-:S04]  /*8ee0*/  LEA R8, R8, 0xbf, 0x7 ;  /* 0x000000bf08087811 */ /* 0x000fc800078e38ff */
[----:B------:R-:W-:-:S04]  /*8ef0*/  SHF.R.S32.HI R7, RZ, 0x1f, R8 ;  /* 0x0000001fff077819 */ /* 0x000fc80000011408 */
[----:B------:R-:W-:-:S04]  /*8f00*/  LEA.HI R7, R7, R8, RZ, 0x6 ;  /* 0x0000000807077211 */ /* 0x000fc800078f30ff */
[----:B------:R-:W-:-:S04]  /*8f10*/  SHF.R.S32.HI R6, RZ, 0x6, R7 ;  /* 0x00000006ff067819 */ /* 0x000fc80000011407 */
[----:B------:R-:W-:Y:S01]  /*8f20*/  VIMNMX R6, R6, UR5, PT ;  /* 0x0000000506067c48 */ /* 0x000fe2000bfe0100 */
[----:B------:R-:W-:Y:S06]  /*8f30*/  BRA.DIV UR4, `(.L_x_96) ;  /* 0x0000001204dc7947 */ /* 0x000fec000b800000 */
[----:B------:R-:W-:-:S13]  /*8f40*/  ELECT P6, URZ, PT ;  /* 0x00000000003f782f */ /* 0x000fda00038c0000 */
.L_x_138:
[----:B------:R-:W-:Y:S01]  /*8f50*/  ISETP.GT.AND P3, PT, R6, RZ, P6 ;  /* 0x000000ff0600720c */ /* 0x000fe20003764270 */
[----:B------:R-:W-:-:S12]  /*8f60*/  BSSY B1, `(.L_x_97) ;  /* 0x0000031000017945 */ /* 0x000fd80003800000 */
[----:B------:R-:W-:Y:S05]  /*8f70*/  @!P3 BRA `(.L_x_98) ;  /* 0x0000000000bcb947 */ /* 0x000fea0003800000 */
[----:B------:R-:W1:Y:S01]  /*8f80*/  S2R R8, SR_CgaCtaId ;  /* 0x0000000000087919 */ /* 0x000e620000008800 */
[----:B------:R-:W-:-:S04]  /*8f90*/  MOV R7, 0x400 ;  /* 0x0000040000077802 */ /* 0x000fc80000000f00 */
[----:B-1----:R-:W-:Y:S02]  /*8fa0*/  LEA R9, R8, R7, 0x18 ;  /* 0x0000000708097211 */ /* 0x002fe400078ec0ff */
[----:B------:R-:W-:-:S03]  /*8fb0*/  SHF.L.U32 R7, R4, 0x1f, RZ ;  /* 0x0000001f04077819 */ /* 0x000fc600000006ff */
[----:B------:R-:W-:-:S04]  /*8fc0*/  IMAD R8, R0, 0x8, R9 ;  /* 0x0000000800087824 */ /* 0x000fc800078e0209 */
[----:B------:R-:W1:Y:S02]  /*8fd0*/  SYNCS.PHASECHK.TRANS64.TRYWAIT P4, [R8+URZ+0xca28], R7 ;  /* 0x00ca2807080075a7 */ /* 0x000e64000808017f */
[----:B-1----:R-:W-:Y:S05]  /*8fe0*/  @!P4 BRA `(.L_x_99) ;  /* 0x0000001000d0c947 */ /* 0x002fea0003800000 */
.L_x_139:
[----:B------:R-:W-:Y:S01]  /*8ff0*/  UPRMT UR4, UR19, 0x9910, URZ ;  /* 0x0000991013047896 */ /* 0x000fe2000800003f */
[----:B-1----:R-:W-:-:S03]  /*9000*/  @P2 IMAD.MOV.U32 R7, RZ, RZ, 0x1800 ;  /* 0x00001800ff072424 */ /* 0x002fc600078e00ff */
[----:B------:R-:W-:Y:S01]  /*9010*/  UISETP.NE.AND UP0, UPT, UR4, 0x2, UPT ;  /* 0x000000020400788c */ /* 0x000fe2000bf05270 */
[----:B------:R1:W-:Y:S05]  /*9020*/  @P2 SYNCS.ARRIVE.TRANS64 RZ, [R8+URZ+0xca00], R7 ;  /* 0x00ca000708ff29a7 */ /* 0x0003ea000800003f */
[----:B------:R-:W-:-:S13]  /*9030*/  PLOP3.LUT P4, PT, PT, PT, UP0, 0x80, 0x0 ;  /* 0x000000000000781c */ /* 0x000fda0003f8f008 */
[----:B-1----:R-:W-:Y:S05]  /*9040*/  @P4 BRA `(.L_x_100) ;  /* 0x0000000000044947 */ /* 0x002fea0003800000 */
[----:B------:R-:W-:Y:S01]  /*9050*/  BPT.TRAP 0x1 ;  /* 0x000000040000795c */ /* 0x000fe20000300000 */
.L_x_100:
[----:B------:R-:W-:Y:S05]  /*9060*/  @P0 BRA `(.L_x_101) ;  /* 0x0000000000040947 */ /* 0x000fea0003800000 */
[----:B------:R-:W-:Y:S01]  /*9070*/  BPT.TRAP 0x1 ;  /* 0x000000040000795c */ /* 0x000fe20000300000 */
.L_x_101:
[----:B------:R-:W-:Y:S01]  /*9080*/  IMAD R9, R0, 0x1800, R9 ;  /* 0x0000180000097824 */ /* 0x000fe200078e0209 */
[----:B------:R-:W-:Y:S01]  /*9090*/  R2UR UR9, R8 ;  /* 0x00000000080972ca */ /* 0x000fe200000e0000 */
[----:B------:R-:W-:Y:S01]  /*90a0*/  UIADD3 UR4, UP0, UR16, 0x1f0, URZ ;  /* 0x000001f010047890 */ /* 0x000fe2000ff1e03f */
[----:B------:R-:W-:Y:S01]  /*90b0*/  R2UR UR12, R3 ;  /* 0x00000000030c72ca */ /* 0x000fe200000e0000 */
[----:B------:R-:W-:Y:S01]  /*90c0*/  UMOV UR10, URZ ;  /* 0x0000003f000a7c82 */ /* 0x000fe20008000000 */
[----:B------:R-:W-:Y:S01]  /*90d0*/  R2UR UR8, R9 ;  /* 0x00000000090872ca */ /* 0x000fe200000e0000 */
[----:B------:R-:W-:Y:S01]  /*90e0*/  UIADD3.X UR5, URZ, UR17, URZ, UP0, !UPT ;  /* 0x000000113f057290 */ /* 0x000fe200087fe43f */
[----:B------:R-:W-:Y:S01]  /*90f0*/  R2UR UR13, R2 ;  /* 0x00000000020d72ca */ /* 0x000fe200000e0000 */
[----:B------:R-:W-:Y:S01]  /*9100*/  UMOV UR6, 0x0 ;  /* 0x0000000000067882 */ /* 0x000fe20000000000 */
[----:B------:R-:W-:Y:S01]  /*9110*/  UMOV UR7, 0x10000000 ;  /* 0x1000000000077882 */ /* 0x000fe20000000000 */
[----:B------:R-:W-:Y:S01]  /*9120*/  UMOV UR11, URZ ;  /* 0x0000003f000b7c82 */ /* 0x000fe20008000000 */
[----:B------:R-:W-:Y:S01]  /*9130*/  UMOV UR21, 0x10 ;  /* 0x0000001000157882 */ /* 0x000fe20000000000 */
[----:B------:R-:W-:-:S02]  /*9140*/  IADD3 R0, R0, 0x1, RZ ;  /* 0x0000000100007810 */ /* 0x000fc40007ffe0ff */
[----:B------:R-:W-:Y:S02]  /*9150*/  UIADD3 UR9, UR9, 0xca00, URZ ;  /* 0x0000ca0009097890 */ /* 0x000fe4000fffe03f */
[C---:B------:R-:W-:Y:S02]  /*9160*/  ISETP.NE.AND P4, PT, R0.reuse, 0x5, PT ;  /* 0x000000050000780c */ /* 0x040fe40003f85270 */
[----:B------:R-:W-:Y:S02]  /*9170*/  UIADD3 UR14, UR8, 0x3000, URZ ;  /* 0x00003000080e7890 */ /* 0x000fe4000fffe03f */
[----:B------:R-:W-:Y:S01]  /*9180*/  UIADD3 UR15, UR8, 0x3800, URZ ;  /* 0x00003800080f7890 */ /* 0x000fe2000fffe03f */
[----:B------:R-:W-:Y:S01]  /*9190*/  SEL R7, RZ, 0x1, P4 ;  /* 0x00000001ff077807 */ /* 0x000fe20002000000 */
[----:B------:R-:W-:Y:S01]  /*91a0*/  UIADD3 UR18, UR8, 0x4000, URZ ;  /* 0x0000400008127890 */ /* 0x000fe2000fffe03f */
[----:B------:R-:W-:Y:S02]  /*91b0*/  SEL R0, R0, RZ, P4 ;  /* 0x000000ff00007207 */ /* 0x000fe40002000000 */
[----:B------:R-:W-:Y:S01]  /*91c0*/  UMOV UR8, UR14 ;  /* 0x0000000e00087c82 */ /* 0x000fe20008000000 */
[----:B------:R-:W-:Y:S01]  /*91d0*/  UMOV UR14, 0x20 ;  /* 0x00000020000e7882 */ /* 0x000fe20000000000 */
[----:B------:R1:W-:Y:S01]  /*91e0*/  UTMALDG.4D [UR8], [UR4], desc[UR6] ;  /* 0x00000608040075b4 */ /* 0x0003e20008019000 */
[----:B------:R-:W-:Y:S01]  /*91f0*/  LOP3.LUT R4, R4, R7, RZ, 0x3c, !PT ;  /* 0x0000000704047212 */ /* 0x000fe200078e3cff */
[----:B-1----:R-:W-:Y:S01]  /*9200*/  UMOV UR8, UR15 ;  /* 0x0000000f00087c82 */ /* 0x002fe20008000000 */
[----:B------:R-:W-:-:S02]  /*9210*/  UMOV UR10, UR21 ;  /* 0x00000015000a7c82 */ /* 0x000fc40008000000 */
[----:B------:R1:W-:Y:S02]  /*9220*/  UTMALDG.4D [UR8], [UR4], desc[UR6] ;  /* 0x00000608040075b4 */ /* 0x0003e40008019000 */
[----:B-1----:R-:W-:Y:S01]  /*9230*/  UMOV UR8, UR18 ;  /* 0x0000001200087c82 */ /* 0x002fe20008000000 */
[----:B------:R-:W-:Y:S02]  /*9240*/  UMOV UR10, UR14 ;  /* 0x0000000e000a7c82 */ /* 0x000fe40008000000 */
[----:B------:R1:W-:Y:S02]  /*9250*/  UTMALDG.4D [UR8], [UR4], desc[UR6] ;  /* 0x00000608040075b4 */ /* 0x0003e40008019000 */
[----:B-1----:R-:W-:Y:S01]  /*9260*/  NOP ;  /* 0x0000000000007918 */ /* 0x002fe20000000000 */
.L_x_98:
[----:B------:R-:W-:Y:S05]  /*9270*/  BSYNC B1 ;  /* 0x0000000000017941 */ /* 0x000fea0003800000 */
.L_x_97:
        /* <DEDUP_REMOVED lines=10> */
.L_x_103:
[----:B------:R-:W-:Y:S05]  /*9320*/  BSYNC B1 ;  /* 0x0000000000017941 */ /* 0x000fea0003800000 */
.L_x_102:
[----:B------:R-:W-:Y:S01]  /*9330*/  BSSY B1, `(.L_x_105) ;  /* 0x0000033000017945 */ /* 0x000fe20003800000 */
[----:B------:R-:W-:-:S03]  /*9340*/  IMAD.MOV.U32 R9, RZ, RZ, RZ ;  /* 0x000000ffff097224 */ /* 0x000fc600078e00ff */
[----:B------:R-:W-:Y:S05]  /*9350*/  @!P3 BRA `(.L_x_106) ;  /* 0x0000000000c0b947 */ /* 0x000fea0003800000 */
[----:B-1----:R-:W1:Y:S01]  /*9360*/  S2R R8, SR_CgaCtaId ;  /* 0x0000000000087919 */ /* 0x002e620000008800 */
[----:B------:R-:W-:-:S04]  /*9370*/  MOV R5, 0x400 ;  /* 0x0000040000057802 */ /* 0x000fc80000000f00 */
[----:B-1----:R-:W-:Y:S02]  /*9380*/  LEA R5, R8, R5, 0x18 ;  /* 0x0000000508057211 */ /* 0x002fe400078ec0ff */
[----:B------:R-:W-:-:S03]  /*9390*/  SHF.L.U32 R8, R4, 0x1f, RZ ;  /* 0x0000001f04087819 */ /* 0x000fc600000006ff */
[----:B------:R-:W-:-:S04]  /*93a0*/  IMAD R7, R0, 0x8, R5 ;  /* 0x0000000800077824 */ /* 0x000fc800078e0205 */
[----:B------:R-:W1:Y:S02]  /*93b0*/  SYNCS.PHASECHK.TRANS64.TRYWAIT P3, [R7+URZ+0xca28], R8 ;  /* 0x00ca2808070075a7 */ /* 0x000e64000806017f */
[----:B-1----:R-:W-:Y:S05]  /*93c0*/  @!P3 BRA `(.L_x_107) ;  /* 0x000000100000b947 */ /* 0x002fea0003800000 */
.L_x_140:
[----:B------:R-:W-:Y:S01]  /*93d0*/  UPRMT UR4, UR19, 0x9910, URZ ;  /* 0x0000991013047896 */ /* 0x000fe2000800003f */
[----:B-1----:R-:W-:-:S03]  /*93e0*/  @P2 IMAD.MOV.U32 R8, RZ, RZ, 0x1800 ;  /* 0x00001800ff082424 */ /* 0x002fc600078e00ff */
[----:B------:R-:W-:Y:S01]  /*93f0*/  UISETP.NE.AND UP0, UPT, UR4, 0x2, UPT ;  /* 0x000000020400788c */ /* 0x000fe2000bf05270 */
[----:B------:R1:W-:Y:S05]  /*9400*/  @P2 SYNCS.ARRIVE.TRANS64 RZ, [R7+URZ+0xca00], R8 ;  /* 0x00ca000807ff29a7 */ /* 0x0003ea000800003f */
[----:B------:R-:W-:-:S13]  /*9410*/  PLOP3.LUT P3, PT, PT, PT, UP0, 0x80, 0x0 ;  /* 0x000000000000781c */ /* 0x000fda0003f6f008 */
[----:B-1----:R-:W-:Y:S05]  /*9420*/  @P3 BRA `(.L_x_108) ;  /* 0x0000000000043947 */ /* 0x002fea0003800000 */
[----:B------:R-:W-:Y:S01]  /*9430*/  BPT.TRAP 0x1 ;  /* 0x000000040000795c */ /* 0x000fe20000300000 */
.L_x_108:
[----:B------:R-:W-:Y:S05]  /*9440*/  @P0 BRA `(.L_x_109) ;  /* 0x0000000000040947 */ /* 0x000fea0003800000 */
[----:B------:R-:W-:Y:S01]  /*9450*/  BPT.TRAP 0x1 ;  /* 0x000000040000795c */ /* 0x000fe20000300000 */
.L_x_109:
        /* <DEDUP_REMOVED lines=12> */
[----:B------:R-:W-:Y:S01]  /*9520*/  VIADD R0, R0, 0x1 ;  /* 0x0000000100007836 */ /* 0x000fe20000000000 */
[----:B------:R-:W-:Y:S01]  /*9530*/  MOV R9, 0x1 ;  /* 0x0000000100097802 */ /* 0x000fe20000000f00 */
[----:B------:R-:W-:-:S03]  /*9540*/  UIADD3 UR9, UR9, 0xca00, URZ ;  /* 0x0000ca0009097890 */ /* 0x000fc6000fffe03f */
[C---:B------:R-:W-:Y:S01]  /*9550*/  ISETP.NE.AND P3, PT, R0.reuse, 0x5, PT ;  /* 0x000000050000780c */ /* 0x040fe20003f65270 */
        /* <DEDUP_REMOVED lines=15> */
[----:B--2---:R-:W-:Y:S01]  /*9650*/  NOP ;  /* 0x0000000000007918 */ /* 0x004fe20000000000 */
.L_x_106:
[----:B------:R-:W-:Y:S05]  /*9660*/  BSYNC B1 ;  /* 0x0000000000017941 */ /* 0x000fea0003800000 */
.L_x_105:
[----:B------:R-:W-:Y:S01]  /*9670*/  ISETP.GE.AND P3, PT, R6, 0x2, PT ;  /* 0x000000020600780c */ /* 0x000fe20003f66270 */
[----:B------:R-:W-:-:S12]  /*9680*/  BSSY B1, `(.L_x_110) ;  /* 0x000006e000017945 */ /* 0x000fd80003800000 */
[----:B------:R-:W-:Y:S05]  /*9690*/  @!P3 BRA `(.L_x_111) ;  /* 0x0000000400b0b947 */ /* 0x000fea0003800000 */
[----:B------:R-:W-:-:S07]  /*96a0*/  IMAD.SHL.U32 R6, R6, 0x2, RZ ;  /* 0x0000000206067824 */ /* 0x000fce00078e00ff */
.L_x_122:
[----:B------:R-:W-:Y:S04]  /*96b0*/  BSSY B2, `(.L_x_112) ;  /* 0x0000032000027945 */ /* 0x000fe80003800000 */
        /* <DEDUP_REMOVED lines=8> */
.L_x_141:
[----:B------:R-:W-:Y:S01]  /*9740*/  UPRMT UR4, UR19, 0x9910, URZ ;  /* 0x0000991013047896 */ /* 0x000fe2000800003f */
[----:B-1----:R-:W-:-:S03]  /*9750*/  @P2 IMAD.MOV.U32 R8, RZ, RZ, 0x1800 ;  /* 0x00001800ff082424 */ /* 0x002fc600078e00ff */
[----:B------:R-:W-:Y:S01]  /*9760*/  UISETP.NE.AND UP0, UPT, UR4, 0x2, UPT ;  /* 0x000000020400788c */ /* 0x000fe2000bf05270 */
[----:B------:R1:W-:Y:S05]  /*9770*/  @P2 SYNCS.ARRIVE.TRANS64 RZ, [R7+URZ+0xca00], R8 ;  /* 0x00ca000807ff29a7 */ /* 0x0003ea000800003f */
[----:B------:R-:W-:-:S13]  /*9780*/  PLOP3.LUT P3, PT, PT, PT, UP0, 0x80, 0x0 ;  /* 0x000000000000781c */ /* 0x000fda0003f6f008 */
[----:B-1----:R-:W-:Y:S05]  /*9790*/  @P3 BRA `(.L_x_115) ;  /* 0x0000000000043947 */ /* 0x002fea0003800000 */
[----:B------:R-:W-:Y:S01]  /*97a0*/  BPT.TRAP 0x1 ;  /* 0x000000040000795c */ /* 0x000fe20000300000 */
.L_x_115:
[----:B------:R-:W-:Y:S05]  /*97b0*/  @P0 BRA `(.L_x_116) ;  /* 0x0000000000040947 */ /* 0x000fea0003800000 */
[----:B------:R-:W-:Y:S01]  /*97c0*/  BPT.TRAP 0x1 ;  /* 0x000000040000795c */ /* 0x000fe20000300000 */
.L_x_116:
        /* <DEDUP_REMOVED lines=9> */
[----:B------:R-:W-:Y:S01]  /*9860*/  R2UR UR13, R2 ;  /* 0x00000000020d72ca */ /* 0x000fe200000e0000 */
[----:B------:R-:W-:Y:S01]  /*9870*/  UMOV UR7, 0x10000000 ;  /* 0x1000000000077882 */ /* 0x000fe20000000000 */
[----:B------:R-:W-:Y:S01]  /*9880*/  UMOV UR18, 0x10 ;  /* 0x0000001000127882 */ /* 0x000fe20000000000 */
[----:B------:R-:W-:-:S02]  /*9890*/  VIADD R0, R0, 0x1 ;  /* 0x0000000100007836 */ /* 0x000fc40000000000 */
[----:B------:R-:W-:Y:S02]  /*98a0*/  UIADD3 UR9, UR9, 0xca00, URZ ;  /* 0x0000ca0009097890 */ /* 0x000fe4000fffe03f */
[----:B------:R-:W-:Y:S01]  /*98b0*/  USHF.L.U32 UR11, UR11, 0x6, URZ ;  /* 0x000000060b0b7899 */ /* 0x000fe2000800063f */
        /* <DEDUP_REMOVED lines=17> */
.L_x_113:
[----:B------:R-:W-:Y:S05]  /*99d0*/  BSYNC B2 ;  /* 0x0000000000027941 */ /* 0x000fea0003800000 */
.L_x_112:
[----:B------:R-:W-:Y:S01]  /*99e0*/  ISETP.LT.OR P3, PT, R6, 0x4, !P6 ;  /* 0x000000040600780c */ /* 0x000fe20007761670 */
[----:B------:R-:W-:-:S12]  /*99f0*/  BSSY B2, `(.L_x_117) ;  /* 0x0000033000027945 */ /* 0x000fd80003800000 */
[----:B------:R-:W-:Y:S05]  /*9a00*/  @P3 BRA `(.L_x_118) ;  /* 0x0000000000c43947 */ /* 0x000fea0003800000 */
[----:B-1----:R-:W1:Y:S01]  /*9a10*/  S2R R8, SR_CgaCtaId ;  /* 0x0000000000087919 */ /* 0x002e620000008800 */
[----:B------:R-:W-:-:S04]  /*9a20*/  MOV R5, 0x400 ;  /* 0x0000040000057802 */ /* 0x000fc80000000f00 */
[----:B-1----:R-:W-:Y:S02]  /*9a30*/  LEA R5, R8, R5, 0x18 ;  /* 0x0000000508057211 */ /* 0x002fe400078ec0ff */
[----:B------:R-:W-:Y:S02]  /*9a40*/  SHF.L.U32 R8, R4, 0x1f, RZ ;  /* 0x0000001f04087819 */ /* 0x000fe400000006ff */
[----:B------:R-:W-:-:S04]  /*9a50*/  LEA R7, R0, R5, 0x3 ;  /* 0x0000000500077211 */ /* 0x000fc800078e18ff */
[----:B------:R-:W1:Y:S02]  /*9a60*/  SYNCS.PHASECHK.TRANS64.TRYWAIT P3, [R7+URZ+0xca28], R8 ;  /* 0x00ca2808070075a7 */ /* 0x000e64000806017f */
[----:B-1----:R-:W-:Y:S05]  /*9a70*/  @!P3 BRA `(.L_x_119) ;  /* 0x00000008007cb947 */ /* 0x002fea0003800000 */
.L_x_142:
[----:B------:R-:W-:Y:S01]  /*9a80*/  UPRMT UR4, UR19, 0x9910, URZ ;  /* 0x0000991013047896 */ /* 0x000fe2000800003f */
[----:B-1----:R-:W-:-:S03]  /*9a90*/  @P1 IMAD.MOV.U32 R8, RZ, RZ, 0x1800 ;  /* 0x00001800ff081424 */ /* 0x002fc600078e00ff */
[----:B------:R-:W-:Y:S01]  /*9aa0*/  UISETP.NE.AND UP0, UPT, UR4, 0x2, UPT ;  /* 0x000000020400788c */ /* 0x000fe2000bf05270 */
[----:B------:R1:W-:Y:S05]  /*9ab0*/  @P1 SYNCS.ARRIVE.TRANS64 RZ, [R7+URZ+0xca00], R8 ;  /* 0x00ca000807ff19a7 */ /* 0x0003ea000800003f */
[----:B------:R-:W-:-:S13]  /*9ac0*/  PLOP3.LUT P3, PT, PT, PT, UP0, 0x80, 0x0 ;  /* 0x000000000000781c */ /* 0x000fda0003f6f008 */
[----:B-1----:R-:W-:Y:S05]  /*9ad0*/  @P3 BRA `(.L_x_120) ;  /* 0x0000000000043947 */ /* 0x002fea0003800000 */
[----:B------:R-:W-:Y:S01]  /*9ae0*/  BPT.TRAP 0x1 ;  /* 0x000000040000795c */ /* 0x000fe20000300000 */
.L_x_120:
[----:B------:R-:W-:Y:S05]  /*9af0*/  @P0 BRA `(.L_x_121) ;  /* 0x0000000000040947 */ /* 0x000fea0003800000 */
[----:B------:R-:W-:Y:S01]  /*9b00*/  BPT.TRAP 0x1 ;  /* 0x000000040000795c */ /* 0x000fe20000300000 */
.L_x_121:
        /* <DEDUP_REMOVED lines=13> */
[----:B------:R-:W-:Y:S01]  /*9be0*/  UIADD3 UR9, UR9, 0xca00, URZ ;  /* 0x0000ca0009097890 */ /* 0x000fe2000fffe03f */
[----:B------:R-:W-:Y:S01]  /*9bf0*/  VIADD R9, R9, 0x1 ;  /* 0x0000000109097836 */ /* 0x000fe20000000000 */
        /* <DEDUP_REMOVED lines=18> */
.L_x_118:
[----:B------:R-:W-:Y:S05]  /*9d20*/  BSYNC B2 ;  /* 0x0000000000027941 */ /* 0x000fea0003800000 */
.L_x_117:
[C---:B------:R-:W-:Y:S01]  /*9d30*/  ISETP.GT.AND P3, PT, R6.reuse, 0x4, PT ;  /* 0x000000040600780c */ /* 0x040fe20003f64270 */
[----:B------:R-:W-:-:S12]  /*9d40*/  VIADD R6, R6, 0xfffffffe ;  /* 0xfffffffe06067836 */ /* 0x000fd80000000000 */
[----:B------:R-:W-:Y:S05]  /*9d50*/  @P3 BRA `(.L_x_122) ;  /* 0xfffffff800543947 */ /* 0x000fea000383ffff */
.L_x_111:
[----:B------:R-:W-:Y:S05]  /*9d60*/  BSYNC B1 ;  /* 0x0000000000017941 */ /* 0x000fea0003800000 */
.L_x_110:
[----:B------:R-:W-:Y:S01]  /*9d70*/  IADD3 R17, R17, UR20, RZ ;  /* 0x0000001411117c10 */ /* 0x000fe2000fffe0ff */
[----:B------:R-:W-:Y:S01]  /*9d80*/  ULDC UR4, c[0x0][0xa00] ;  /* 0x0002800000047ab9 */ /* 0x000fe20000000800 */
[----:B-1----:R-:W-:Y:S02]  /*9d90*/  PRMT R5, RZ, 0x7610, R5 ;  /* 0x00007610ff057816 */ /* 0x002fe40000000005 */
[----:B------:R-:W-:-:S13]  /*9da0*/  ISETP.GE.AND P3, PT, R17, UR4, PT ;  /* 0x0000000411007c0c */ /* 0x000fda000bf66270 */
[----:B------:R-:W-:Y:S05]  /*9db0*/  @!P3 BRA `(.L_x_123) ;  /* 0xffffffec00ccb947 */ /* 0x000fea000383ffff */
[----:B------:R-:W-:Y:S05]  /*9dc0*/  BSYNC B0 ;  /* 0x0000000000007941 */ /* 0x000fea0003800000 */
.L_x_95:
[----:B------:R-:W-:Y:S05]  /*9dd0*/  EXIT ;  /* 0x000000000000794d */ /* 0x000fea0003800000 */
.L_x_17:
[----:B-1----:R-:W-:-:S04]  /*9de0*/  IMAD.U32 R4, RZ, RZ, UR4 ;  /* 0x00000004ff047e24 */ /* 0x002fc8000f8e00ff */
[----:B------:R1:W2:Y:S03]  /*9df0*/  SYNCS.PHASECHK.TRANS64.TRYWAIT P1, [R4+URZ+0xca50], R3 ;  /* 0x00ca5003040075a7 */ /* 0x0002a6000802017f */
[----:B--2---:R-:W-:Y:S05]  /*9e00*/  @!P1 NANOSLEEP.SYNCS 0x989680 ;  /* 0x009896800000995d */ /* 0x004fea0003900000 */
[----:B------:R-:W2:Y:S02]  /*9e10*/  @!P1 SYNCS.PHASECHK.TRANS64 P1, [R4+URZ+0xca50], R3 ;  /* 0x00ca5003040095a7 */ /* 0x000ea4000802007f */
[----:B--2---:R-:W-:Y:S05]  /*9e20*/  @!P1 BRA `(.L_x_17) ;  /* 0xfffffffc00ec9947 */ /* 0x004fea000383ffff */
[----:B------:R-:W-:Y:S05]  /*9e30*/  BRA `(.L_x_124) ;  /* 0xffffff7400687947 */ /* 0x000fea000383ffff */
.L_x_19:
[----:B-1----:R-:W-:-:S04]  /*9e40*/  IMAD.U32 R6, RZ, RZ, UR18 ;  /* 0x00000012ff067e24 */ /* 0x002fc8000f8e00ff */
[----:B------:R1:W2:Y:S03]  /*9e50*/  SYNCS.PHASECHK.TRANS64.TRYWAIT P1, [R6+URZ+0xca00], R3 ;  /* 0x00ca0003060075a7 */ /* 0x0002a6000802017f */
[----:B--2---:R-:W-:Y:S05]  /*9e60*/  @!P1 NANOSLEEP.SYNCS 0x989680 ;  /* 0x009896800000995d */ /* 0x004fea0003900000 */
[----:B------:R-:W2:Y:S02]  /*9e70*/  @!P1 SYNCS.PHASECHK.TRANS64 P1, [R6+URZ+0xca00], R3 ;  /* 0x00ca0003060095a7 */ /* 0x000ea4000802007f */
[----:B--2---:R-:W-:Y:S05]  /*9e80*/  @!P1 BRA `(.L_x_19) ;  /* 0xfffffffc00ec9947 */ /* 0x004fea000383ffff */
[----:B------:R-:W-:Y:S05]  /*9e90*/  BRA `(.L_x_125) ;  /* 0xffffff74007c7947 */ /* 0x000fea000383ffff */
.L_x_20:
[----:B-1----:R-:W-:-:S04]  /*9ea0*/  IMAD.U32 R3, RZ, RZ, UR16 ;  /* 0x00000010ff037e24 */ /* 0x002fc8000f8e00ff */
[----:B------:R1:W2:Y:S03]  /*9eb0*/  SYNCS.PHASECHK.TRANS64.TRYWAIT P1, [R3+URZ+-0x8], R4 ;  /* 0xfffff804030075a7 */ /* 0x0002a6000802017f */
[----:B--2---:R-:W-:Y:S05]  /*9ec0*/  @!P1 NANOSLEEP.SYNCS 0x989680 ;  /* 0x009896800000995d */ /* 0x004fea0003900000 */
[----:B------:R-:W2:Y:S02]  /*9ed0*/  @!P1 SYNCS.PHASECHK.TRANS64 P1, [R3+URZ+-0x8], R4 ;  /* 0xfffff804030095a7 */ /* 0x000ea4000802007f */
[----:B--2---:R-:W-:Y:S05]  /*9ee0*/  @!P1 BRA `(.L_x_20) ;  /* 0xfffffffc00ec9947 */ /* 0x004fea000383ffff */
[----:B------:R-:W-:Y:S05]  /*9ef0*/  BRA `(.L_x_126) ;  /* 0xffffff74006c7947 */ /* 0x000fea000383ffff */
.L_x_22:
[----:B-1----:R-:W-:-:S04]  /*9f00*/  IMAD.U32 R8, RZ, RZ, UR6 ;  /* 0x00000006ff087e24 */ /* 0x002fc8000f8e00ff */
[----:B------:R1:W2:Y:S03]  /*9f10*/  SYNCS.PHASECHK.TRANS64.TRYWAIT P1, [R8+URZ+0xca00], R7 ;  /* 0x00ca0007080075a7 */ /* 0x0002a6000802017f */
[----:B--2---:R-:W-:Y:S05]  /*9f20*/  @!P1 NANOSLEEP.SYNCS 0x989680 ;  /* 0x009896800000995d */ /* 0x004fea0003900000 */
[----:B------:R-:W2:Y:S02]  /*9f30*/  @!P1 SYNCS.PHASECHK.TRANS64 P1, [R8+URZ+0xca00], R7 ;  /* 0x00ca0007080095a7 */ /* 0x000ea4000802007f */
[----:B--2---:R-:W-:Y:S05]  /*9f40*/  @!P1 BRA `(.L_x_22) ;  /* 0xfffffffc00ec9947 */ /* 0x004fea000383ffff */
[----:B------:R-:W-:Y:S05]  /*9f50*/  BRA `(.L_x_127) ;  /* 0xffffff8800d47947 */ /* 0x000fea000383ffff */
.L_x_27:
[----:B-1----:R-:W-:-:S04]  /*9f60*/  MOV R13, UR6 ;  /* 0x00000006000d7c02 */ /* 0x002fc80008000f00 */
[----:B------:R1:W2:Y:S03]  /*9f70*/  SYNCS.PHASECHK.TRANS64.TRYWAIT P2, [R13+URZ+0xca00], R0 ;  /* 0x00ca00000d0075a7 */ /* 0x0002a6000804017f */
[----:B--2---:R-:W-:Y:S05]  /*9f80*/  @!P2 NANOSLEEP.SYNCS 0x989680 ;  /* 0x009896800000a95d */ /* 0x004fea0003900000 */
[----:B------:R-:W2:Y:S02]  /*9f90*/  @!P2 SYNCS.PHASECHK.TRANS64 P2, [R13+URZ+0xca00], R0 ;  /* 0x00ca00000d00a5a7 */ /* 0x000ea4000804007f */
[----:B--2---:R-:W-:Y:S05]  /*9fa0*/  @!P2 BRA `(.L_x_27) ;  /* 0xfffffffc00eca947 */ /* 0x004fea000383ffff */
[----:B------:R-:W-:Y:S05]  /*9fb0*/  BRA `(.L_x_128) ;  /* 0xffffff9000487947 */ /* 0x000fea000383ffff */
.L_x_31:
[----:B-1----:R-:W-:-:S04]  /*9fc0*/  IMAD.U32 R0, RZ, RZ, UR6 ;  /* 0x00000006ff007e24 */ /* 0x002fc8000f8e00ff */
[----:B------:R1:W2:Y:S03]  /*9fd0*/  SYNCS.PHASECHK.TRANS64.TRYWAIT P2, [R0+URZ+0xca00], R31 ;  /* 0x00ca001f000075a7 */ /* 0x0002a6000804017f */
[----:B--2---:R-:W-:Y:S05]  /*9fe0*/  @!P2 NANOSLEEP.SYNCS 0x989680 ;  /* 0x009896800000a95d */ /* 0x004fea0003900000 */
[----:B------:R-:W2:Y:S02]  /*9ff0*/  @!P2 SYNCS.PHASECHK.TRANS64 P2, [R0+URZ+0xca00], R31 ;  /* 0x00ca001f0000a5a7 */ /* 0x000ea4000804007f */
[----:B--2---:R-:W-:Y:S05]  /*a000*/  @!P2 BRA `(.L_x_31) ;  /* 0xfffffffc00eca947 */ /* 0x004fea000383ffff */
[----:B------:R-:W-:Y:S05]  /*a010*/  BRA `(.L_x_30) ;  /* 0xffffffa4002c7947 */ /* 0x000fea000383ffff */
.L_x_39:
[----:B-1----:R-:W-:-:S04]  /*a020*/  IMAD.U32 R11, RZ, RZ, UR6 ;  /* 0x00000006ff0b7e24 */ /* 0x002fc8000f8e00ff */
[----:B------:R1:W2:Y:S03]  /*a030*/  SYNCS.PHASECHK.TRANS64.TRYWAIT P2, [R11+URZ+0xca00], R4 ;  /* 0x00ca00040b0075a7 */ /* 0x0002a6000804017f */
[----:B--2---:R-:W-:Y:S05]  /*a040*/  @!P2 NANOSLEEP.SYNCS 0x989680 ;  /* 0x009896800000a95d */ /* 0x004fea0003900000 */
[----:B------:R-:W2:Y:S02]  /*a050*/  @!P2 SYNCS.PHASECHK.TRANS64 P2, [R11+URZ+0xca00], R4 ;  /* 0x00ca00040b00a5a7 */ /* 0x000ea4000804007f */
[----:B--2---:R-:W-:Y:S05]  /*a060*/  @!P2 BRA `(.L_x_39) ;  /* 0xfffffffc00eca947 */ /* 0x004fea000383ffff */
[----:B------:R-:W-:Y:S05]  /*a070*/  BRA `(.L_x_129) ;  /* 0xffffffa800e07947 */ /* 0x000fea000383ffff */
.L_x_43:
[----:B-1----:R-:W-:-:S04]  /*a080*/  IMAD.U32 R9, RZ, RZ, UR6 ;  /* 0x00000006ff097e24 */ /* 0x002fc8000f8e00ff */
[----:B------:R1:W2:Y:S03]  /*a090*/  SYNCS.PHASECHK.TRANS64.TRYWAIT P2, [R9+URZ+0xca00], R34 ;  /* 0x00ca0022090075a7 */ /* 0x0002a6000804017f */
[----:B--2---:R-:W-:Y:S05]  /*a0a0*/  @!P2 NANOSLEEP.SYNCS 0x989680 ;  /* 0x009896800000a95d */ /* 0x004fea0003900000 */
[----:B------:R-:W2:Y:S02]  /*a0b0*/  @!P2 SYNCS.PHASECHK.TRANS64 P2, [R9+URZ+0xca00], R34 ;  /* 0x00ca00220900a5a7 */ /* 0x000ea4000804007f */
[----:B--2---:R-:W-:Y:S05]  /*a0c0*/  @!P2 BRA `(.L_x_43) ;  /* 0xfffffffc00eca947 */ /* 0x004fea000383ffff */
[----:B------:R-:W-:Y:S05]  /*a0d0*/  BRA `(.L_x_42) ;  /* 0xffffffc400087947 */ /* 0x000fea000383ffff */
.L_x_63:
[----:B-1----:R-:W-:-:S04]  /*a0e0*/  IMAD.U32 R3, RZ, RZ, UR16 ;  /* 0x00000010ff037e24 */ /* 0x002fc8000f8e00ff */
[----:B------:R1:W2:Y:S03]  /*a0f0*/  SYNCS.PHASECHK.TRANS64.TRYWAIT P1, [R3+URZ+0x8], R0 ;  /* 0x00000800030075a7 */ /* 0x0002a6000802017f */
[----:B--2---:R-:W-:Y:S05]  /*a100*/  @!P1 NANOSLEEP.SYNCS 0x989680 ;  /* 0x009896800000995d */ /* 0x004fea0003900000 */
[----:B------:R-:W2:Y:S02]  /*a110*/  @!P1 SYNCS.PHASECHK.TRANS64 P1, [R3+URZ+0x8], R0 ;  /* 0x00000800030095a7 */ /* 0x000ea4000802007f */
[----:B--2---:R-:W-:Y:S05]  /*a120*/  @!P1 BRA `(.L_x_63) ;  /* 0xfffffffc00ec9947 */ /* 0x004fea000383ffff */
[----:B------:R-:W-:Y:S05]  /*a130*/  BRA `(.L_x_130) ;  /* 0xffffffd000587947 */ /* 0x000fea000383ffff */
.L_x_80:
[----:B------:R-:W-:Y:S01]  /*a140*/  BSSY B1, `(.L_x_131) ;  /* 0x0000006000017945 */ /* 0x000fe20003800000 */
[----:B------:R-:W-:-:S07]  /*a150*/  MOV R15, 0xffffffff ;  /* 0xffffffff000f7802 */ /* 0x000fce0000000f00 */
[----:B------:R-:W-:Y:S05]  /*a160*/  WARPSYNC.COLLECTIVE R15, `(.L_x_132) ;  /* 0x000000000f0c7348 */ /* 0x000fea0003c00000 */
[----:B------:R-:W-:Y:S02]  /*a170*/  ELECT P6, UR62, PT ;  /* 0x00000000003e782f */ /* 0x000fe400038c0000 */
[----:B------:R-:W-:Y:S01]  /*a180*/  MOV R14, UR62 ;  /* 0x0000003e000e7c02 */ /* 0x000fe20008000f00 */
[----:B------:R-:W-:Y:S10]  /*a190*/  ENDCOLLECTIVE ;  /* 0x000000000000791b */ /* 0x000ff40003800000 */
.L_x_132:
[----:B------:R-:W-:Y:S05]  /*a1a0*/  BSYNC B1 ;  /* 0x0000000000017941 */ /* 0x000fea0003800000 */
.L_x_131:
[----:B------:R-:W-:Y:S05]  /*a1b0*/  BRA `(.L_x_133) ;  /* 0xffffffe000b47947 */ /* 0x000fea000383ffff */
.L_x_83:
[----:B-1----:R1:W2:Y:S02]  /*a1c0*/  SYNCS.PHASECHK.TRANS64.TRYWAIT P2, [R7+URZ+0xca60], R6 ;  /* 0x00ca6006070075a7 */ /* 0x0022a4000804017f */
[----:B--2---:R-:W-:Y:S05]  /*a1d0*/  @!P2 NANOSLEEP.SYNCS 0x989680 ;  /* 0x009896800000a95d */ /* 0x004fea0003900000 */
[----:B------:R-:W2:Y:S02]  /*a1e0*/  @!P2 SYNCS.PHASECHK.TRANS64 P2, [R7+URZ+0xca60], R6 ;  /* 0x00ca60060700a5a7 */ /* 0x000ea4000804007f */
[----:B--2---:R-:W-:Y:S05]  /*a1f0*/  @!P2 BRA `(.L_x_83) ;  /* 0xfffffffc00f0a947 */ /* 0x004fea000383ffff */
[----:B------:R-:W-:Y:S05]  /*a200*/  BRA `(.L_x_134) ;  /* 0xffffffe000d47947 */ /* 0x000fea000383ffff */
.L_x_88:
[----:B-1----:R1:W2:Y:S02]  /*a210*/  SYNCS.PHASECHK.TRANS64.TRYWAIT P2, [R7+URZ+0xcab0], R4 ;  /* 0x00cab004070075a7 */ /* 0x0022a4000804017f */
[----:B--2---:R-:W-:Y:S05]  /*a220*/  @!P2 NANOSLEEP.SYNCS 0x989680 ;  /* 0x009896800000a95d */ /* 0x004fea0003900000 */
[----:B------:R-:W2:Y:S02]  /*a230*/  @!P2 SYNCS.PHASECHK.TRANS64 P2, [R7+URZ+0xcab0], R4 ;  /* 0x00cab0040700a5a7 */ /* 0x000ea4000804007f */
[----:B--2---:R-:W-:Y:S05]  /*a240*/  @!P2 BRA `(.L_x_88) ;  /* 0xfffffffc00f0a947 */ /* 0x004fea000383ffff */
[----:B------:R-:W-:Y:S05]  /*a250*/  BRA `(.L_x_87) ;  /* 0xffffffe4008c7947 */ /* 0x000fea000383ffff */
.L_x_91:
[----:B-1----:R1:W2:Y:S02]  /*a260*/  SYNCS.PHASECHK.TRANS64.TRYWAIT P2, [R4+URZ+0xca60], R9 ;  /* 0x00ca6009040075a7 */ /* 0x0022a4000804017f */
[----:B--2---:R-:W-:Y:S05]  /*a270*/  @!P2 NANOSLEEP.SYNCS 0x989680 ;  /* 0x009896800000a95d */ /* 0x004fea0003900000 */
[----:B------:R-:W2:Y:S02]  /*a280*/  @!P2 SYNCS.PHASECHK.TRANS64 P2, [R4+URZ+0xca60], R9 ;  /* 0x00ca60090400a5a7 */ /* 0x000ea4000804007f */
[----:B--2---:R-:W-:Y:S05]  /*a290*/  @!P2 BRA `(.L_x_91) ;  /* 0xfffffffc00f0a947 */ /* 0x004fea000383ffff */
[----:B------:R-:W-:Y:S05]  /*a2a0*/  BRA `(.L_x_135) ;  /* 0xffffffe400a07947 */ /* 0x000fea000383ffff */
.L_x_96:
[----:B------:R-:W-:Y:S01]  /*a2b0*/  BSSY B1, `(.L_x_136) ;  /* 0x0000006000017945 */ /* 0x000fe20003800000 */
[----:B------:R-:W-:-:S07]  /*a2c0*/  IMAD.MOV.U32 R15, RZ, RZ, -0x1 ;  /* 0xffffffffff0f7424 */ /* 0x000fce00078e00ff */
[----:B------:R-:W-:Y:S05]  /*a2d0*/  WARPSYNC.COLLECTIVE R15, `(.L_x_137) ;  /* 0x000000000f0c7348 */ /* 0x000fea0003c00000 */
[----:B------:R-:W-:Y:S02]  /*a2e0*/  ELECT P6, UR62, PT ;  /* 0x00000000003e782f */ /* 0x000fe400038c0000 */
[----:B------:R-:W-:Y:S01]  /*a2f0*/  MOV R14, UR62 ;  /* 0x0000003e000e7c02 */ /* 0x000fe20008000f00 */
[----:B------:R-:W-:Y:S10]  /*a300*/  ENDCOLLECTIVE ;  /* 0x000000000000791b */ /* 0x000ff40003800000 */
.L_x_137:
[----:B------:R-:W-:Y:S05]  /*a310*/  BSYNC B1 ;  /* 0x0000000000017941 */ /* 0x000fea0003800000 */
.L_x_136:
[----:B------:R-:W-:Y:S05]  /*a320*/  BRA `(.L_x_138) ;  /* 0xffffffec00087947 */ /* 0x000fea000383ffff */
.L_x_99:
[----:B-1----:R1:W2:Y:S02]  /*a330*/  SYNCS.PHASECHK.TRANS64.TRYWAIT P4, [R8+URZ+0xca28], R7 ;  /* 0x00ca2807080075a7 */ /* 0x0022a4000808017f */
[----:B--2---:R-:W-:Y:S05]  /*a340*/  @!P4 NANOSLEEP.SYNCS 0x989680 ;  /* 0x009896800000c95d */ /* 0x004fea0003900000 */
[----:B------:R-:W2:Y:S02]  /*a350*/  @!P4 SYNCS.PHASECHK.TRANS64 P4, [R8+URZ+0xca28], R7 ;  /* 0x00ca28070800c5a7 */ /* 0x000ea4000808007f */
[----:B--2---:R-:W-:Y:S05]  /*a360*/  @!P4 BRA `(.L_x_99) ;  /* 0xfffffffc00f0c947 */ /* 0x004fea000383ffff */
[----:B------:R-:W-:Y:S05]  /*a370*/  BRA `(.L_x_139) ;  /* 0xffffffec001c7947 */ /* 0x000fea000383ffff */
.L_x_104:
[----:B-1----:R1:W2:Y:S02]  /*a380*/  SYNCS.PHASECHK.TRANS64.TRYWAIT P4, [R5+URZ+0xcab0], R8 ;  /* 0x00cab008050075a7 */ /* 0x0022a4000808017f */
[----:B--2---:R-:W-:Y:S05]  /*a390*/  @!P4 NANOSLEEP.SYNCS 0x989680 ;  /* 0x009896800000c95d */ /* 0x004fea0003900000 */
[----:B------:R-:W2:Y:S02]  /*a3a0*/  @!P4 SYNCS.PHASECHK.TRANS64 P4, [R5+URZ+0xcab0], R8 ;  /* 0x00cab0080500c5a7 */ /* 0x000ea4000808007f */
[----:B--2---:R-:W-:Y:S05]  /*a3b0*/  @!P4 BRA `(.L_x_104) ;  /* 0xfffffffc00f0c947 */ /* 0x004fea000383ffff */
[----:B------:R-:W-:Y:S05]  /*a3c0*/  BRA `(.L_x_103) ;  /* 0xffffffec00d47947 */ /* 0x000fea000383ffff */
.L_x_107:
[----:B-1----:R1:W2:Y:S02]  /*a3d0*/  SYNCS.PHASECHK.TRANS64.TRYWAIT P3, [R7+URZ+0xca28], R8 ;  /* 0x00ca2808070075a7 */ /* 0x0022a4000806017f */
[----:B--2---:R-:W-:Y:S05]  /*a3e0*/  @!P3 NANOSLEEP.SYNCS 0x989680 ;  /* 0x009896800000b95d */ /* 0x004fea0003900000 */
[----:B------:R-:W2:Y:S02]  /*a3f0*/  @!P3 SYNCS.PHASECHK.TRANS64 P3, [R7+URZ+0xca28], R8 ;  /* 0x00ca28080700b5a7 */ /* 0x000ea4000806007f */
[----:B--2---:R-:W-:Y:S05]  /*a400*/  @!P3 BRA `(.L_x_107) ;  /* 0xfffffffc00f0b947 */ /* 0x004fea000383ffff */
[----:B------:R-:W-:Y:S05]  /*a410*/  BRA `(.L_x_140) ;  /* 0xffffffec00ec7947 */ /* 0x000fea000383ffff */
.L_x_114:
[----:B-1----:R1:W2:Y:S02]  /*a420*/  SYNCS.PHASECHK.TRANS64.TRYWAIT P3, [R7+URZ+0xca28], R8 ;  /* 0x00ca2808070075a7 */ /* 0x0022a4000806017f */
[----:B--2---:R-:W-:Y:S05]  /*a430*/  @!P3 NANOSLEEP.SYNCS 0x989680 ;  /* 0x009896800000b95d */ /* 0x004fea0003900000 */
[----:B------:R-:W2:Y:S02]  /*a440*/  @!P3 SYNCS.PHASECHK.TRANS64 P3, [R7+URZ+0xca28], R8 ;  /* 0x00ca28080700b5a7 */ /* 0x000ea4000806007f */
[----:B--2---:R-:W-:Y:S05]  /*a450*/  @!P3 BRA `(.L_x_114) ;  /* 0xfffffffc00f0b947 */ /* 0x004fea000383ffff */
[----:B------:R-:W-:Y:S05]  /*a460*/  BRA `(.L_x_141) ;  /* 0xfffffff000b47947 */ /* 0x000fea000383ffff */
.L_x_119:
[----:B-1----:R1:W2:Y:S02]  /*a470*/  SYNCS.PHASECHK.TRANS64.TRYWAIT P3, [R7+URZ+0xca28], R8 ;  /* 0x00ca2808070075a7 */ /* 0x0022a4000806017f */
[----:B--2---:R-:W-:Y:S05]  /*a480*/  @!P3 NANOSLEEP.SYNCS 0x989680 ;  /* 0x009896800000b95d */ /* 0x004fea0003900000 */
[----:B------:R-:W2:Y:S02]  /*a490*/  @!P3 SYNCS.PHASECHK.TRANS64 P3, [R7+URZ+0xca28], R8 ;  /* 0x00ca28080700b5a7 */ /* 0x000ea4000806007f */
[----:B--2---:R-:W-:Y:S05]  /*a4a0*/  @!P3 BRA `(.L_x_119) ;  /* 0xfffffffc00f0b947 */ /* 0x004fea000383ffff */
[----:B------:R-:W-:Y:S05]  /*a4b0*/  BRA `(.L_x_142) ;  /* 0xfffffff400707947 */ /* 0x000fea000383ffff */
        .weak           $__internal_0_$__cuda_sm20_rcp_rn_f32_slowpath
        .type           $__internal_0_$__cuda_sm20_rcp_rn_f32_slowpath,@function
        .size           $__internal_0_$__cuda_sm20_rcp_rn_f32_slowpath,(.L_x_148 - $__internal_0_$__cuda_sm20_rcp_rn_f32_slowpath)
$__internal_0_$__cuda_sm20_rcp_rn_f32_slowpath:
[----:B------:R-:W-:Y:S01]  /*a4c0*/  IMAD.SHL.U32 R0, R3, 0x2, RZ ;  /* 0x0000000203007824 */ /* 0x000fe200078e00ff */
[----:B------:R-:W-:Y:S04]  /*a4d0*/  BSSY B2, `(.L_x_143) ;  /* 0x0000030000027945 */ /* 0x000fe80003800000 */
[----:B------:R-:W-:-:S04]  /*a4e0*/  SHF.R.U32.HI R21, RZ, 0x18, R0 ;  /* 0x00000018ff157819 */ /* 0x000fc80000011600 */
[----:B------:R-:W-:-:S13]  /*a4f0*/  ISETP.NE.U32.AND P0, PT, R21, RZ, PT ;  /* 0x000000ff1500720c */ /* 0x000fda0003f05070 */
[----:B------:R-:W-:Y:S05]  /*a500*/  @P0 BRA `(.L_x_144) ;  /* 0x0000000000280947 */ /* 0x000fea0003800000 */
[----:B------:R-:W-:-:S05]  /*a510*/  IMAD.SHL.U32 R0, R3, 0x2, RZ ;  /* 0x0000000203007824 */ /* 0x000fca00078e00ff */
[----:B------:R-:W-:-:S13]  /*a520*/  ISETP.NE.AND P0, PT, R0, RZ, PT ;  /* 0x000000ff0000720c */ /* 0x000fda0003f05270 */
[----:B------:R-:W-:Y:S01]  /*a530*/  @P0 FFMA R9, R3, 1.84467440737095516160e+19, RZ ;  /* 0x5f80000003090823 */ /* 0x000fe200000000ff */
[----:B------:R-:W-:Y:S08]  /*a540*/  @!P0 MUFU.RCP R8, R3 ;  /* 0x0000000300088308 */ /* 0x000ff00000001000 */
[----:B------:R-:W1:Y:S02]  /*a550*/  @P0 MUFU.RCP R0, R9 ;  /* 0x0000000900000308 */ /* 0x000e640000001000 */
[----:B-1----:R-:W-:-:S04]  /*a560*/  @P0 FFMA R12, R9, R0, -1 ;  /* 0xbf800000090c0423 */ /* 0x002fc80000000000 */
[----:B------:R-:W-:-:S04]  /*a570*/  @P0 FADD.FTZ R13, -R12, -RZ ;  /* 0x800000ff0c0d0221 */ /* 0x000fc80000010100 */
[----:B------:R-:W-:-:S04]  /*a580*/  @P0 FFMA R0, R0, R13, R0 ;  /* 0x0000000d00000223 */ /* 0x000fc80000000000 */
[----:B------:R-:W-:Y:S01]  /*a590*/  @P0 FFMA R8, R0, 1.84467440737095516160e+19, RZ ;  /* 0x5f80000000080823 */ /* 0x000fe200000000ff */
[----:B------:R-:W-:Y:S06]  /*a5a0*/  BRA `(.L_x_145) ;  /* 0x0000000000887947 */ /* 0x000fec0003800000 */
.L_x_144:
[----:B------:R-:W-:-:S05]  /*a5b0*/  VIADD R24, R21, 0xffffff03 ;  /* 0xffffff0315187836 */ /* 0x000fca0000000000 */
[----:B------:R-:W-:-:S13]  /*a5c0*/  ISETP.GT.U32.AND P0, PT, R24, 0x1, PT ;  /* 0x000000011800780c */ /* 0x000fda0003f04070 */
[----:B------:R-:W-:Y:S05]  /*a5d0*/  @P0 BRA `(.L_x_146) ;  /* 0x0000000000780947 */ /* 0x000fea0003800000 */
[----:B------:R-:W-:Y:S02]  /*a5e0*/  LOP3.LUT R0, R3, 0x7fffff, RZ, 0xc0, !PT ;  /* 0x007fffff03007812 */ /* 0x000fe400078ec0ff */
[----:B------:R-:W-:Y:S02]  /*a5f0*/  MOV R13, 0x3 ;  /* 0x00000003000d7802 */ /* 0x000fe40000000f00 */
[----:B------:R-:W-:Y:S02]  /*a600*/  LOP3.LUT R0, R0, 0x3f800000, RZ, 0xfc, !PT ;  /* 0x3f80000000007812 */ /* 0x000fe400078efcff */
[----:B------:R-:W-:Y:S02]  /*a610*/  SHF.L.U32 R13, R13, R24, RZ ;  /* 0x000000180d0d7219 */ /* 0x000fe400000006ff */
[----:B------:R-:W1:Y:S02]  /*a620*/  MUFU.RCP R9, R0 ;  /* 0x0000000000097308 */ /* 0x000e640000001000 */
[----:B-1----:R-:W-:-:S04]  /*a630*/  FFMA R8, R0, R9, -1 ;  /* 0xbf80000000087423 */ /* 0x002fc80000000009 */
[----:B------:R-:W-:-:S04]  /*a640*/  FADD.FTZ R8, -R8, -RZ ;  /* 0x800000ff08087221 */ /* 0x000fc80000010100 */
[CCC-:B------:R-:W-:Y:S01]  /*a650*/  FFMA.RM R12, R9.reuse, R8.reuse, R9.reuse ;  /* 0x00000008090c7223 */ /* 0x1c0fe20000004009 */
[----:B------:R-:W-:-:S04]  /*a660*/  FFMA.RP R9, R9, R8, R9 ;  /* 0x0000000809097223 */ /* 0x000fc80000008009 */
[C---:B------:R-:W-:Y:S02]  /*a670*/  LOP3.LUT R8, R12.reuse, 0x7fffff, RZ, 0xc0, !PT ;  /* 0x007fffff0c087812 */ /* 0x040fe400078ec0ff */
[----:B------:R-:W-:Y:S02]  /*a680*/  FSETP.NEU.FTZ.AND P0, PT, R12, R9, PT ;  /* 0x000000090c00720b */ /* 0x000fe40003f1d000 */
[----:B------:R-:W-:Y:S02]  /*a690*/  LOP3.LUT R8, R8, 0x800000, RZ, 0xfc, !PT ;  /* 0x0080000008087812 */ /* 0x000fe400078efcff */
[----:B------:R-:W-:Y:S02]  /*a6a0*/  SEL R9, RZ, 0xffffffff, !P0 ;  /* 0xffffffffff097807 */ /* 0x000fe40004000000 */
[----:B------:R-:W-:-:S03]  /*a6b0*/  LOP3.LUT R13, R13, R8, RZ, 0xc0, !PT ;  /* 0x000000080d0d7212 */ /* 0x000fc600078ec0ff */
[----:B------:R-:W-:Y:S01]  /*a6c0*/  IMAD.MOV R9, RZ, RZ, -R9 ;  /* 0x000000ffff097224 */ /* 0x000fe200078e0a09 */
[----:B------:R-:W-:-:S04]  /*a6d0*/  SHF.R.U32.HI R13, RZ, R24, R13 ;  /* 0x00000018ff0d7219 */ /* 0x000fc8000001160d */
[--C-:B------:R-:W-:Y:S01]  /*a6e0*/  LOP3.LUT P1, RZ, R9, R24, R8.reuse, 0xf8, !PT ;  /* 0x0000001809ff7212 */ /* 0x100fe2000782f808 */
[----:B------:R-:W-:Y:S01]  /*a6f0*/  VIADD R9, R21, 0xffffff04 ;  /* 0xffffff0415097836 */ /* 0x000fe20000000000 */
[C---:B------:R-:W-:Y:S02]  /*a700*/  LOP3.LUT P0, RZ, R13.reuse, 0x1, RZ, 0xc0, !PT ;  /* 0x000000010dff7812 */ /* 0x040fe4000780c0ff */
[----:B------:R-:W-:Y:S02]  /*a710*/  LOP3.LUT P2, RZ, R13, 0x2, RZ, 0xc0, !PT ;  /* 0x000000020dff7812 */ /* 0x000fe4000784c0ff */
[----:B------:R-:W-:Y:S02]  /*a720*/  SHF.R.U32.HI R8, RZ, R9, R8 ;  /* 0x00000009ff087219 */ /* 0x000fe40000011608 */
[----:B------:R-:W-:Y:S02]  /*a730*/  PLOP3.LUT P0, PT, P0, P1, P2, 0xe0, 0x0 ;  /* 0x000000000000781c */ /* 0x000fe40000703c20 */
[----:B------:R-:W-:-:S02]  /*a740*/  LOP3.LUT P1, RZ, R3, 0x7fffff, RZ, 0xc0, !PT ;  /* 0x007fffff03ff7812 */ /* 0x000fc4000782c0ff */
[----:B------:R-:W-:-:S05]  /*a750*/  SEL R0, RZ, 0x1, !P0 ;  /* 0x00000001ff007807 */ /* 0x000fca0004000000 */
[----:B------:R-:W-:-:S05]  /*a760*/  IMAD.MOV R0, RZ, RZ, -R0 ;  /* 0x000000ffff007224 */ /* 0x000fca00078e0a00 */
[----:B------:R-:W-:-:S13]  /*a770*/  ISETP.GE.AND P0, PT, R0, RZ, PT ;  /* 0x000000ff0000720c */ /* 0x000fda0003f06270 */
[----:B------:R-:W-:-:S05]  /*a780*/  @!P0 VIADD R8, R8, 0x1 ;  /* 0x0000000108088836 */ /* 0x000fca0000000000 */
[----:B------:R-:W-:-:S04]  /*a790*/  @!P1 SHF.L.U32 R8, R8, 0x1, RZ ;  /* 0x0000000108089819 */ /* 0x000fc800000006ff */
[----:B------:R-:W-:Y:S01]  /*a7a0*/  LOP3.LUT R8, R8, 0x80000000, R3, 0xf8, !PT ;  /* 0x8000000008087812 */ /* 0x000fe200078ef803 */
[----:B------:R-:W-:Y:S06]  /*a7b0*/  BRA `(.L_x_145) ;  /* 0x0000000000047947 */ /* 0x000fec0003800000 */
.L_x_146:
[----:B------:R1:W2:Y:S02]  /*a7c0*/  MUFU.RCP R8, R3 ;  /* 0x0000000300087308 */ /* 0x0002a40000001000 */
.L_x_145:
[----:B------:R-:W-:Y:S05]  /*a7d0*/  BSYNC B2 ;  /* 0x0000000000027941 */ /* 0x000fea0003800000 */
.L_x_143:
[----:B--2---:R-:W-:Y:S02]  /*a7e0*/  IMAD.MOV.U32 R0, RZ, RZ, R8 ;  /* 0x000000ffff007224 */ /* 0x004fe400078e0008 */
[----:B------:R-:W-:Y:S02]  /*a7f0*/  IMAD.MOV.U32 R8, RZ, RZ, R14 ;  /* 0x000000ffff087224 */ /* 0x000fe400078e000e */
[----:B------:R-:W-:-:S04]  /*a800*/  IMAD.MOV.U32 R9, RZ, RZ, 0x0 ;  /* 0x00000000ff097424 */ /* 0x000fc800078e00ff */
[----:B-1----:R-:W-:Y:S05]  /*a810*/  RET.REL.NODEC R8 `(_ZN7cutlass13device_kernelINS_4fmha6kernel28FmhaKernelTmaWarpSpecializedINS1_10collective30FmhaMainloopTmaWarpSpecializedINS_10bfloat16_tEffN4cute5tupleIJNS7_1CILi128EEENS9_ILi64EEENS9_ILi48EEEEEENS8_IJiNS9_ILi1EEENS8_IJiiEEEEEESG_SG_NS4_12CausalFusionEJNS2_6OptionILNS2_3TagE0ENS9_ILb1EEEEENSI_ILSJ_2ESK_EEEEENS4_15FmhaFwdEpilogueIS6_fNS8_IJSB_SC_SB_EEEEENS2_23PersistentTileSchedulerEJSL_SM_EEEEEvNT_6ParamsE) ;  /* 0xffffff5408f87950 */ /* 0x002fea0003c3ffff */
.L_x_147:
[----:B------:R-:W-:-:S00]  /*a820*/  BRA `(.L_x_147) ;  /* 0xfffffffc00fc7947 */ /* 0x000fc0000383ffff */
[----:B------:R-:W-:-:S00]  /*a830*/  NOP ;  /* 0x0000000000007918 */ /* 0x000fc00000000000 */
        /* <DEDUP_REMOVED lines=12> */
.L_x_148:


//--------------------- .nv.global.init           --------------------------
	.section	.nv.global.init,"aw",@progbits
.nv.global.init:
	.type		$str$24,@object
	.size		$str$24,($str$25 - $str$24)
$str$24:
        /*0000*/ 	.byte	0x28, 0x61, 0x64, 0x64, 0x72, 0x65, 0x73, 0x73, 0x20, 0x26, 0x20, 0x6d, 0x61, 0x73, 0x6b, 0x29
        /*0010*/ 	.byte	0x20, 0x3d, 0x3d, 0x20, 0x30, 0x00
	.type		$str$25,@object
	.size		$str$25,(__unnamed_1 - $str$25)
$str$25:
        /*0016*/ 	.byte	0x2f, 0x74, 0x6d, 0x70, 0x2f, 0x63, 0x75, 0x74, 0x6c, 0x61, 0x73, 0x73, 0x5f, 0x73, 0x77, 0x65
        /*0026*/ 	.byte	0x65, 0x70, 0x5f, 0x73, 0x72, 0x63, 0x2f, 0x69, 0x6e, 0x63, 0x6c, 0x75, 0x64, 0x65, 0x2f, 0x63
        /*0036*/ 	.byte	0x75, 0x74, 0x65, 0x2f, 0x70, 0x6f, 0x69, 0x6e, 0x74, 0x65, 0x72, 0x5f, 0x66, 0x6c, 0x61, 0x67
        /*0046*/ 	.byte	0x67, 0x65, 0x64, 0x2e, 0x68, 0x70, 0x70, 0x00
	.type		__unnamed_1,@object
	.size		__unnamed_1,(__unnamed_2 - __unnamed_1)
__unnamed_1:
        /*004e*/ 	.byte	0x61, 0x75, 0x74, 0x6f, 0x20, 0x63, 0x75, 0x74, 0x65, 0x3a, 0x3a, 0x61, 0x73, 0x5f, 0x70, 0x6f
        /* <DEDUP_REMOVED lines=27> */
        /*020e*/ 	.byte	0x31, 0x30, 0x32, 0x34, 0x3e, 0x3e, 0x3e, 0x3e, 0x3e, 0x5d, 0x00
	.type		__unnamed_2,@object
	.size		__unnamed_2,(.L_1 - __unnamed_2)
__unnamed_2:
        /* <DEDUP_REMOVED lines=29> */
.L_1:


//--------------------- .nv.shared._ZN7cutlass13device_kernelINS_4fmha6kernel28FmhaKernelTmaWarpSpecializedINS1_10collective30FmhaMainloopTmaWarpSpecializedINS_10bfloat16_tEffN4cute5tupleIJNS7_1CILi128EEENS9_ILi64EEENS9_ILi48EEEEEENS8_IJiNS9_ILi1EEENS8_IJiiEEEEEESG_SG_NS4_12CausalFusionEJNS2_6OptionILNS2_3TagE0ENS9_ILb1EEEEENSI_ILSJ_2ESK_EEEEENS4_15FmhaFwdEpilogueIS6_fNS8_IJSB_SC_SB_EEEEENS2_23PersistentTileSchedulerEJSL_SM_EEEEEvNT_6ParamsE --------------------------
	.section	.nv.shared._ZN7cutlass13device_kernelINS_4fmha6kernel28FmhaKernelTmaWarpSpecializedINS1_10collective30FmhaMainloopTmaWarpSpecializedINS_10bfloat16_tEffN4cute5tupleIJNS7_1CILi128EEENS9_ILi64EEENS9_ILi48EEEEEENS8_IJiNS9_ILi1EEENS8_IJiiEEEEEESG_SG_NS4_12CausalFusionEJNS2_6OptionILNS2_3TagE0ENS9_ILb1EEEEENSI_ILSJ_2ESK_EEEEENS4_15FmhaFwdEpilogueIS6_fNS8_IJSB_SC_SB_EEEEENS2_23PersistentTileSchedulerEJSL_SM_EEEEEvNT_6ParamsE,"aw",@nobits
	.sectionflags	@""
	.align	16
	.zero		1024


//--------------------- .nv.shared.reserved.0     --------------------------
	.section	.nv.shared.reserved.0,"aw",@nobits
	.weak		__nv_reservedSMEM_offset_0_alias
	.size		__nv_reservedSMEM_offset_0_alias, 0, 0
	.other		__nv_reservedSMEM_offset_0_alias,@"STO_CUDA_RESERVED_SHARED STV_DEFAULT"
__nv_reservedSMEM_offset_0_alias:
	.zero		0


//--------------------- .nv.global                --------------------------
	.section	.nv.global,"aw",@nobits
.nv.global:
	.type		_ZN39_INTERNAL_01eb1e58_4_k_cu_720c7ac1_32494cute1_E,@object
	.size		_ZN39_INTERNAL_01eb1e58_4_k_cu_720c7ac1_32494cute1_E,(_ZN39_INTERNAL_01eb1e58_4_k_cu_720c7ac1_32494cuda3std3__45__cpo6cbeginE - _ZN39_INTERNAL_01eb1e58_4_k_cu_720c7ac1_32494cute1_E)
_ZN39_INTERNAL_01eb1e58_4_k_cu_720c7ac1_32494cute1_E:
	.zero		1
	.type		_ZN39_INTERNAL_01eb1e58_4_k_cu_720c7ac1_32494cuda3std3__45__cpo6cbeginE,@object
	.size		_ZN39_INTERNAL_01eb1e58_4_k_cu_720c7ac1_32494cuda3std3__45__cpo6cbeginE,(_ZN39_INTERNAL_01eb1e58_4_k_cu_720c7ac1_32494cuda3std3__48in_placeE - _ZN39_INTERNAL_01eb1e58_4_k_cu_720c7ac1_32494cuda3std3__45__cpo6cbeginE)
_ZN39_INTERNAL_01eb1e58_4_k_cu_720c7ac1_32494cuda3std3__45__cpo6cbeginE:
	.zero		1
	.type		_ZN39_INTERNAL_01eb1e58_4_k_cu_720c7ac1_32494cuda3std3__48in_placeE,@object
	.size		_ZN39_INTERNAL_01eb1e58_4_k_cu_720c7ac1_32494cuda3std3__48in_placeE,(_ZN39_INTERNAL_01eb1e58_4_k_cu_720c7ac1_32494cuda3std6ranges3__45__cpo9iter_moveE - _ZN39_INTERNAL_01eb1e58_4_k_cu_720c7ac1_32494cuda3std3__48in_placeE)
_ZN39_INTERNAL_01eb1e58_4_k_cu_720c7ac1_32494cuda3std3__48in_placeE:
	.zero		1
	.type		_ZN39_INTERNAL_01eb1e58_4_k_cu_720c7ac1_32494cuda3std6ranges3__45__cpo9iter_moveE,@object
	.size		_ZN39_INTERNAL_01eb1e58_4_k_cu_720c7ac1_32494cuda3std6ranges3__45__cpo9iter_moveE,(_ZN39_INTERNAL_01eb1e58_4_k_cu_720c7ac1_32494cuda3std3__45__cpo5beginE - _ZN39_INTERNAL_01eb1e58_4_k_cu_720c7ac1_32494cuda3std6ranges3__45__cpo9iter_moveE)
_ZN39_INTERNAL_01eb1e58_4_k_cu_720c7ac1_32494cuda3std6ranges3__45__cpo9iter_moveE:
	.zero		1
	.type		_ZN39_INTERNAL_01eb1e58_4_k_cu_720c7ac1_32494cuda3std3__45__cpo5beginE,@object
	.size		_ZN39_INTERNAL_01eb1e58_4_k_cu_720c7ac1_32494cuda3std3__45__cpo5beginE,(_ZN39_INTERNAL_01eb1e58_4_k_cu_720c7ac1_32494cuda3std3__441_GLOBAL__N__01eb1e58_4_k_cu_720c7ac1_32496ignoreE - _ZN39_INTERNAL_01eb1e58_4_k_cu_720c7ac1_32494cuda3std3__45__cpo5beginE)
_ZN39_INTERNAL_01eb1e58_4_k_cu_720c7ac1_32494cuda3std3__45__cpo5beginE:
	.zero		1
	.type		_ZN39_INTERNAL_01eb1e58_4_k_cu_720c7ac1_32494cuda3std3__441_GLOBAL__N__01eb1e58_4_k_cu_720c7ac1_32496ignoreE,@object
	.size		_ZN39_INTERNAL_01eb1e58_4_k_cu_720c7ac1_32494cuda3std3__441_GLOBAL__N__01eb1e58_4_k_cu_720c7ac1_32496ignoreE,(_ZN39_INTERNAL_01eb1e58_4_k_cu_720c7ac1_32494cute7productE - _ZN39_INTERNAL_01eb1e58_4_k_cu_720c7ac1_32494cuda3std3__441_GLOBAL__N__01eb1e58_4_k_cu_720c7ac1_32496ignoreE)
_ZN39_INTERNAL_01eb1e58_4_k_cu_720c7ac1_32494cuda3std3__441_GLOBAL__N__01eb1e58_4_k_cu_720c7ac1_32496ignoreE:
	.zero		1
	.type		_ZN39_INTERNAL_01eb1e58_4_k_cu_720c7ac1_32494cute7productE,@object
	.size		_ZN39_INTERNAL_01eb1e58_4_k_cu_720c7ac1_32494cute7productE,(_ZN39_INTERNAL_01eb1e58_4_k_cu_720c7ac1_32494cuda3std3__45__cpo3endE - _ZN39_INTERNAL_01eb1e58_4_k_cu_720c7ac1_32494cute7productE)
_ZN39_INTERNAL_01eb1e58_4_k_cu_720c7ac1_32494cute7productE:
	.zero		1
	.type		_ZN39_INTERNAL_01eb1e58_4_k_cu_720c7ac1_32494cuda3std3__45__cpo3endE,@object
	.size		_ZN39_INTERNAL_01eb1e58_4_k_cu_720c7ac1_32494cuda3std3__45__cpo3endE,(_ZN39_INTERNAL_01eb1e58_4_k_cu_720c7ac1_32494cuda3std3__419piecewise_constructE - _ZN39_INTERNAL_01eb1e58_4_k_cu_720c7ac1_32494cuda3std3__45__cpo3endE)
_ZN39_INTERNAL_01eb1e58_4_k_cu_720c7ac1_32494cuda3std3__45__cpo3endE:
	.zero		1
	.type		_ZN39_INTERNAL_01eb1e58_4_k_cu_720c7ac1_32494cuda3std3__419piecewise_constructE,@object
	.size		_ZN39_INTERNAL_01eb1e58_4_k_cu_720c7ac1_32494cuda3std3__419piecewise_constructE,(_ZN39_INTERNAL_01eb1e58_4_k_cu_720c7ac1_32494cuda3std3__45__cpo4cendE - _ZN39_INTERNAL_01eb1e58_4_k_cu_720c7ac1_32494cuda3std3__419piecewise_constructE)
_ZN39_INTERNAL_01eb1e58_4_k_cu_720c7ac1_32494cuda3std3__419piecewise_constructE:
	.zero		1
	.type		_ZN39_INTERNAL_01eb1e58_4_k_cu_720c7ac1_32494cuda3std3__45__cpo4cendE,@object
	.size		_ZN39_INTERNAL_01eb1e58_4_k_cu_720c7ac1_32494cuda3std3__45__cpo4cendE,(_ZN39_INTERNAL_01eb1e58_4_k_cu_720c7ac1_32494cuda3std6ranges3__45__cpo4swapE - _ZN39_INTERNAL_01eb1e58_4_k_cu_720c7ac1_32494cuda3std3__45__cpo4cendE)
_ZN39_INTERNAL_01eb1e58_4_k_cu_720c7ac1_32494cuda3std3__45__cpo4cendE:
	.zero		1
	.type		_ZN39_INTERNAL_01eb1e58_4_k_cu_720c7ac1_32494cuda3std6ranges3__45__cpo4swapE,@object
	.size		_ZN39_INTERNAL_01eb1e58_4_k_cu_720c7ac1_32494cuda3std6ranges3__45__cpo4swapE,(.L_9 - _ZN39_INTERNAL_01eb1e58_4_k_cu_720c7ac1_32494cuda3std6ranges3__45__cpo4swapE)
_ZN39_INTERNAL_01eb1e58_4_k_cu_720c7ac1_32494cuda3std6ranges3__45__cpo4swapE:
	.zero		1
.L_9:


//--------------------- .nv.constant0._ZN7cutlass13device_kernelINS_4fmha6kernel28FmhaKernelTmaWarpSpecializedINS1_10collective30FmhaMainloopTmaWarpSpecializedINS_10bfloat16_tEffN4cute5tupleIJNS7_1CILi128EEENS9_ILi64EEENS9_ILi48EEEEEENS8_IJiNS9_ILi1EEENS8_IJiiEEEEEESG_SG_NS4_12CausalFusionEJNS2_6OptionILNS2_3TagE0ENS9_ILb1EEEEENSI_ILSJ_2ESK_EEEEENS4_15FmhaFwdEpilogueIS6_fNS8_IJSB_SC_SB_EEEEENS2_23PersistentTileSchedulerEJSL_SM_EEEEEvNT_6ParamsE --------------------------
	.section	.nv.constant0._ZN7cutlass13device_kernelINS_4fmha6kernel28FmhaKernelTmaWarpSpecializedINS1_10collective30FmhaMainloopTmaWarpSpecializedINS_10bfloat16_tEffN4cute5tupleIJNS7_1CILi128EEENS9_ILi64EEENS9_ILi48EEEEEENS8_IJiNS9_ILi1EEENS8_IJiiEEEEEESG_SG_NS4_12CausalFusionEJNS2_6OptionILNS2_3TagE0ENS9_ILb1EEEEENSI_ILSJ_2ESK_EEEEENS4_15FmhaFwdEpilogueIS6_fNS8_IJSB_SC_SB_EEEEENS2_23PersistentTileSchedulerEJSL_SM_EEEEEvNT_6ParamsE,"a",@progbits
	.sectionflags	@""
	.align	4
.nv.constant0._ZN7cutlass13device_kernelINS_4fmha6kernel28FmhaKernelTmaWarpSpecializedINS1_10collective30FmhaMainloopTmaWarpSpecializedINS_10bfloat16_tEffN4cute5tupleIJNS7_1CILi128EEENS9_ILi64EEENS9_ILi48EEEEEENS8_IJiNS9_ILi1EEENS8_IJiiEEEEEESG_SG_NS4_12CausalFusionEJNS2_6OptionILNS2_3TagE0ENS9_ILb1EEEEENSI_ILSJ_2ESK_EEEEENS4_15FmhaFwdEpilogueIS6_fNS8_IJSB_SC_SB_EEEEENS2_23PersistentTileSchedulerEJSL_SM_EEEEEvNT_6ParamsE:
	.zero		2688


//--------------------- SYMBOLS --------------------------

	.type		.nv.reservedSmem.offset0,@object
	.size		.nv.reservedSmem.offset0,0x4
	.type		__assertfail,@function
